//
// Generated by NVIDIA NVVM Compiler
//
// Compiler Build ID: CL-36424714
// Cuda compilation tools, release 13.0, V13.0.88
// Based on NVVM 20.0.0
//

.version 9.0
.target sm_100
.address_size 64

	// .globl	_Z9matrixAddPKfS0_Pfii

.visible .entry _Z9matrixAddPKfS0_Pfii(
	.param .u64 .ptr .align 1 _Z9matrixAddPKfS0_Pfii_param_0,
	.param .u64 .ptr .align 1 _Z9matrixAddPKfS0_Pfii_param_1,
	.param .u64 .ptr .align 1 _Z9matrixAddPKfS0_Pfii_param_2,
	.param .u32 _Z9matrixAddPKfS0_Pfii_param_3,
	.param .u32 _Z9matrixAddPKfS0_Pfii_param_4
)
{
	.reg .pred 	%p<4>;
	.reg .b32 	%r<12>;
	.reg .b32 	%f<4>;
	.reg .b64 	%rd<11>;

	ld.param.u64 	%rd1, [_Z9matrixAddPKfS0_Pfii_param_0];
	ld.param.u64 	%rd2, [_Z9matrixAddPKfS0_Pfii_param_1];
	ld.param.u64 	%rd3, [_Z9matrixAddPKfS0_Pfii_param_2];
	ld.param.u32 	%r4, [_Z9matrixAddPKfS0_Pfii_param_3];
	ld.param.u32 	%r3, [_Z9matrixAddPKfS0_Pfii_param_4];
	mov.u32 	%r5, %ctaid.y;
	mov.u32 	%r6, %ntid.y;
	mov.u32 	%r7, %tid.y;
	mad.lo.s32 	%r1, %r5, %r6, %r7;
	mov.u32 	%r8, %ctaid.x;
	mov.u32 	%r9, %ntid.x;
	mov.u32 	%r10, %tid.x;
	mad.lo.s32 	%r2, %r8, %r9, %r10;
	setp.ge.s32 	%p1, %r1, %r4;
	setp.ge.s32 	%p2, %r2, %r3;
	or.pred  	%p3, %p1, %p2;
	@%p3 bra 	$L__BB0_2;
	cvta.to.global.u64 	%rd4, %rd1;
	cvta.to.global.u64 	%rd5, %rd2;
	cvta.to.global.u64 	%rd6, %rd3;
	mad.lo.s32 	%r11, %r3, %r1, %r2;
	mul.wide.s32 	%rd7, %r11, 4;
	add.s64 	%rd8, %rd4, %rd7;
	ld.global.f32 	%f1, [%rd8];
	add.s64 	%rd9, %rd5, %rd7;
	ld.global.f32 	%f2, [%rd9];
	add.f32 	%f3, %f1, %f2;
	add.s64 	%rd10, %rd6, %rd7;
	st.global.f32 	[%rd10], %f3;
$L__BB0_2:
	ret;

}
	// .globl	_Z9matrixMulPKfS0_Pfiii
.visible .entry _Z9matrixMulPKfS0_Pfiii(
	.param .u64 .ptr .align 1 _Z9matrixMulPKfS0_Pfiii_param_0,
	.param .u64 .ptr .align 1 _Z9matrixMulPKfS0_Pfiii_param_1,
	.param .u64 .ptr .align 1 _Z9matrixMulPKfS0_Pfiii_param_2,
	.param .u32 _Z9matrixMulPKfS0_Pfiii_param_3,
	.param .u32 _Z9matrixMulPKfS0_Pfiii_param_4,
	.param .u32 _Z9matrixMulPKfS0_Pfiii_param_5
)
{
	.reg .pred 	%p<13>;
	.reg .b32 	%r<41>;
	.reg .b32 	%f<68>;
	.reg .b64 	%rd<53>;

	ld.param.u64 	%rd7, [_Z9matrixMulPKfS0_Pfiii_param_0];
	ld.param.u64 	%rd8, [_Z9matrixMulPKfS0_Pfiii_param_1];
	ld.param.u64 	%rd6, [_Z9matrixMulPKfS0_Pfiii_param_2];
	ld.param.u32 	%r20, [_Z9matrixMulPKfS0_Pfiii_param_3];
	ld.param.u32 	%r18, [_Z9matrixMulPKfS0_Pfiii_param_4];
	ld.param.u32 	%r19, [_Z9matrixMulPKfS0_Pfiii_param_5];
	cvta.to.global.u64 	%rd1, %rd8;
	cvta.to.global.u64 	%rd2, %rd7;
	mov.u32 	%r21, %ctaid.y;
	mov.u32 	%r22, %ntid.y;
	mov.u32 	%r23, %tid.y;
	mad.lo.s32 	%r1, %r21, %r22, %r23;
	mov.u32 	%r24, %ctaid.x;
	mov.u32 	%r25, %ntid.x;
	mov.u32 	%r26, %tid.x;
	mad.lo.s32 	%r2, %r24, %r25, %r26;
	setp.ge.s32 	%p1, %r1, %r20;
	setp.ge.s32 	%p2, %r2, %r19;
	or.pred  	%p3, %p1, %p2;
	@%p3 bra 	$L__BB1_14;
	setp.lt.s32 	%p4, %r18, 1;
	mov.f32 	%f67, 0f00000000;
	@%p4 bra 	$L__BB1_13;
	mul.lo.s32 	%r3, %r18, %r1;
	and.b32  	%r4, %r18, 7;
	setp.lt.u32 	%p5, %r18, 8;
	mov.f32 	%f67, 0f00000000;
	mov.b32 	%r39, 0;
	@%p5 bra 	$L__BB1_5;
	and.b32  	%r39, %r18, 2147483640;
	neg.s32 	%r37, %r39;
	shl.b32 	%r7, %r19, 3;
	mul.wide.u32 	%rd9, %r3, 4;
	add.s64 	%rd10, %rd9, %rd2;
	add.s64 	%rd52, %rd10, 16;
	mov.f32 	%f67, 0f00000000;
	mul.wide.s32 	%rd13, %r19, 4;
	mov.u32 	%r36, %r2;
$L__BB1_4:
	.pragma "nounroll";
	ld.global.f32 	%f17, [%rd52+-16];
	mul.wide.s32 	%rd11, %r36, 4;
	add.s64 	%rd12, %rd1, %rd11;
	ld.global.f32 	%f18, [%rd12];
	fma.rn.f32 	%f19, %f17, %f18, %f67;
	ld.global.f32 	%f20, [%rd52+-12];
	add.s64 	%rd14, %rd12, %rd13;
	ld.global.f32 	%f21, [%rd14];
	fma.rn.f32 	%f22, %f20, %f21, %f19;
	ld.global.f32 	%f23, [%rd52+-8];
	add.s64 	%rd15, %rd14, %rd13;
	ld.global.f32 	%f24, [%rd15];
	fma.rn.f32 	%f25, %f23, %f24, %f22;
	ld.global.f32 	%f26, [%rd52+-4];
	add.s64 	%rd16, %rd15, %rd13;
	ld.global.f32 	%f27, [%rd16];
	fma.rn.f32 	%f28, %f26, %f27, %f25;
	ld.global.f32 	%f29, [%rd52];
	add.s64 	%rd17, %rd16, %rd13;
	ld.global.f32 	%f30, [%rd17];
	fma.rn.f32 	%f31, %f29, %f30, %f28;
	ld.global.f32 	%f32, [%rd52+4];
	add.s64 	%rd18, %rd17, %rd13;
	ld.global.f32 	%f33, [%rd18];
	fma.rn.f32 	%f34, %f32, %f33, %f31;
	ld.global.f32 	%f35, [%rd52+8];
	add.s64 	%rd19, %rd18, %rd13;
	ld.global.f32 	%f36, [%rd19];
	fma.rn.f32 	%f37, %f35, %f36, %f34;
	ld.global.f32 	%f38, [%rd52+12];
	add.s64 	%rd20, %rd19, %rd13;
	ld.global.f32 	%f39, [%rd20];
	fma.rn.f32 	%f67, %f38, %f39, %f37;
	add.s32 	%r37, %r37, 8;
	add.s32 	%r36, %r36, %r7;
	add.s64 	%rd52, %rd52, 32;
	setp.ne.s32 	%p6, %r37, 0;
	@%p6 bra 	$L__BB1_4;
$L__BB1_5:
	setp.eq.s32 	%p7, %r4, 0;
	@%p7 bra 	$L__BB1_13;
	and.b32  	%r13, %r18, 3;
	setp.lt.u32 	%p8, %r4, 4;
	@%p8 bra 	$L__BB1_8;
	add.s32 	%r28, %r39, %r3;
	mul.wide.u32 	%rd21, %r28, 4;
	add.s64 	%rd22, %rd2, %rd21;
	ld.global.f32 	%f41, [%rd22];
	mad.lo.s32 	%r29, %r39, %r19, %r2;
	mul.wide.s32 	%rd23, %r29, 4;
	add.s64 	%rd24, %rd1, %rd23;
	ld.global.f32 	%f42, [%rd24];
	fma.rn.f32 	%f43, %f41, %f42, %f67;
	cvt.u64.u32 	%rd25, %r3;
	cvt.u64.u32 	%rd26, %r39;
	add.s64 	%rd27, %rd26, %rd25;
	shl.b64 	%rd28, %rd27, 2;
	add.s64 	%rd29, %rd2, %rd28;
	ld.global.f32 	%f44, [%rd29+4];
	mul.wide.s32 	%rd30, %r19, 4;
	add.s64 	%rd31, %rd24, %rd30;
	ld.global.f32 	%f45, [%rd31];
	fma.rn.f32 	%f46, %f44, %f45, %f43;
	ld.global.f32 	%f47, [%rd29+8];
	add.s64 	%rd32, %rd31, %rd30;
	ld.global.f32 	%f48, [%rd32];
	fma.rn.f32 	%f49, %f47, %f48, %f46;
	ld.global.f32 	%f50, [%rd29+12];
	add.s64 	%rd33, %rd32, %rd30;
	ld.global.f32 	%f51, [%rd33];
	fma.rn.f32 	%f67, %f50, %f51, %f49;
	add.s32 	%r39, %r39, 4;
$L__BB1_8:
	setp.eq.s32 	%p9, %r13, 0;
	@%p9 bra 	$L__BB1_13;
	setp.eq.s32 	%p10, %r13, 1;
	@%p10 bra 	$L__BB1_11;
	add.s32 	%r30, %r39, %r3;
	mul.wide.u32 	%rd34, %r30, 4;
	add.s64 	%rd35, %rd2, %rd34;
	ld.global.f32 	%f53, [%rd35];
	mad.lo.s32 	%r31, %r39, %r19, %r2;
	mul.wide.s32 	%rd36, %r31, 4;
	add.s64 	%rd37, %rd1, %rd36;
	ld.global.f32 	%f54, [%rd37];
	fma.rn.f32 	%f55, %f53, %f54, %f67;
	cvt.u64.u32 	%rd38, %r3;
	cvt.u64.u32 	%rd39, %r39;
	add.s64 	%rd40, %rd39, %rd38;
	shl.b64 	%rd41, %rd40, 2;
	add.s64 	%rd42, %rd2, %rd41;
	ld.global.f32 	%f56, [%rd42+4];
	mul.wide.s32 	%rd43, %r19, 4;
	add.s64 	%rd44, %rd37, %rd43;
	ld.global.f32 	%f57, [%rd44];
	fma.rn.f32 	%f67, %f56, %f57, %f55;
	add.s32 	%r39, %r39, 2;
$L__BB1_11:
	and.b32  	%r32, %r18, 1;
	setp.eq.b32 	%p11, %r32, 1;
	not.pred 	%p12, %p11;
	@%p12 bra 	$L__BB1_13;
	add.s32 	%r33, %r39, %r3;
	mul.wide.u32 	%rd45, %r33, 4;
	add.s64 	%rd46, %rd2, %rd45;
	ld.global.f32 	%f58, [%rd46];
	mad.lo.s32 	%r34, %r39, %r19, %r2;
	mul.wide.s32 	%rd47, %r34, 4;
	add.s64 	%rd48, %rd1, %rd47;
	ld.global.f32 	%f59, [%rd48];
	fma.rn.f32 	%f67, %f58, %f59, %f67;
$L__BB1_13:
	mad.lo.s32 	%r35, %r19, %r1, %r2;
	cvta.to.global.u64 	%rd49, %rd6;
	mul.wide.s32 	%rd50, %r35, 4;
	add.s64 	%rd51, %rd49, %rd50;
	st.global.f32 	[%rd51], %f67;
$L__BB1_14:
	ret;

}
	// .globl	_Z15matrixTransposePKfPfii
.visible .entry _Z15matrixTransposePKfPfii(
	.param .u64 .ptr .align 1 _Z15matrixTransposePKfPfii_param_0,
	.param .u64 .ptr .align 1 _Z15matrixTransposePKfPfii_param_1,
	.param .u32 _Z15matrixTransposePKfPfii_param_2,
	.param .u32 _Z15matrixTransposePKfPfii_param_3
)
{
	.reg .pred 	%p<4>;
	.reg .b32 	%r<13>;
	.reg .b32 	%f<2>;
	.reg .b64 	%rd<9>;

	ld.param.u64 	%rd1, [_Z15matrixTransposePKfPfii_param_0];
	ld.param.u64 	%rd2, [_Z15matrixTransposePKfPfii_param_1];
	ld.param.u32 	%r3, [_Z15matrixTransposePKfPfii_param_2];
	ld.param.u32 	%r4, [_Z15matrixTransposePKfPfii_param_3];
	mov.u32 	%r5, %ctaid.y;
	mov.u32 	%r6, %ntid.y;
	mov.u32 	%r7, %tid.y;
	mad.lo.s32 	%r1, %r5, %r6, %r7;
	mov.u32 	%r8, %ctaid.x;
	mov.u32 	%r9, %ntid.x;
	mov.u32 	%r10, %tid.x;
	mad.lo.s32 	%r2, %r8, %r9, %r10;
	setp.ge.s32 	%p1, %r1, %r3;
	setp.ge.s32 	%p2, %r2, %r4;
	or.pred  	%p3, %p1, %p2;
	@%p3 bra 	$L__BB2_2;
	cvta.to.global.u64 	%rd3, %rd1;
	cvta.to.global.u64 	%rd4, %rd2;
	mad.lo.s32 	%r11, %r4, %r1, %r2;
	mul.wide.s32 	%rd5, %r11, 4;
	add.s64 	%rd6, %rd3, %rd5;
	ld.global.f32 	%f1, [%rd6];
	mad.lo.s32 	%r12, %r3, %r2, %r1;
	mul.wide.s32 	%rd7, %r12, 4;
	add.s64 	%rd8, %rd4, %rd7;
	st.global.f32 	[%rd8], %f1;
$L__BB2_2:
	ret;

}
	// .globl	_Z13matrixInversePKfPfi
.visible .entry _Z13matrixInversePKfPfi(
	.param .u64 .ptr .align 1 _Z13matrixInversePKfPfi_param_0,
	.param .u64 .ptr .align 1 _Z13matrixInversePKfPfi_param_1,
	.param .u32 _Z13matrixInversePKfPfi_param_2
)
{
	.local .align 16 .b8 	__local_depot3[8192];
	.reg .b64 	%SP;
	.reg .b64 	%SPL;
	.reg .pred 	%p<64>;
	.reg .b32 	%r<144>;
	.reg .b32 	%f<260>;
	.reg .b64 	%rd<130>;

	mov.u64 	%SPL, __local_depot3;
	ld.param.u64 	%rd21, [_Z13matrixInversePKfPfi_param_0];
	ld.param.u32 	%r55, [_Z13matrixInversePKfPfi_param_2];
	cvta.to.global.u64 	%rd1, %rd21;
	add.u64 	%rd2, %SPL, 0;
	setp.lt.s32 	%p1, %r55, 1;
	@%p1 bra 	$L__BB3_69;
	and.b32  	%r1, %r55, 15;
	and.b32  	%r2, %r55, 7;
	and.b32  	%r3, %r55, 3;
	and.b32  	%r4, %r55, 2147483632;
	mov.b32 	%r119, 0;
$L__BB3_2:
	add.s32 	%r58, %r55, -1;
	setp.lt.u32 	%p2, %r58, 15;
	mul.lo.s32 	%r6, %r119, %r55;
	mul.wide.u32 	%rd23, %r119, 256;
	add.s64 	%rd3, %rd2, %rd23;
	mov.b32 	%r122, 0;
	@%p2 bra 	$L__BB3_5;
	mov.b32 	%r120, 0;
$L__BB3_4:
	.pragma "nounroll";
	add.s32 	%r60, %r120, %r6;
	mul.wide.u32 	%rd24, %r60, 4;
	add.s64 	%rd25, %rd1, %rd24;
	ld.global.f32 	%f3, [%rd25];
	mul.wide.u32 	%rd26, %r120, 4;
	add.s64 	%rd27, %rd3, %rd26;
	ld.global.f32 	%f4, [%rd25+4];
	ld.global.f32 	%f5, [%rd25+8];
	ld.global.f32 	%f6, [%rd25+12];
	st.local.v4.f32 	[%rd27], {%f3, %f4, %f5, %f6};
	ld.global.f32 	%f7, [%rd25+16];
	ld.global.f32 	%f8, [%rd25+20];
	ld.global.f32 	%f9, [%rd25+24];
	ld.global.f32 	%f10, [%rd25+28];
	st.local.v4.f32 	[%rd27+16], {%f7, %f8, %f9, %f10};
	ld.global.f32 	%f11, [%rd25+32];
	ld.global.f32 	%f12, [%rd25+36];
	ld.global.f32 	%f13, [%rd25+40];
	ld.global.f32 	%f14, [%rd25+44];
	st.local.v4.f32 	[%rd27+32], {%f11, %f12, %f13, %f14};
	ld.global.f32 	%f15, [%rd25+48];
	ld.global.f32 	%f16, [%rd25+52];
	ld.global.f32 	%f17, [%rd25+56];
	ld.global.f32 	%f18, [%rd25+60];
	st.local.v4.f32 	[%rd27+48], {%f15, %f16, %f17, %f18};
	add.s32 	%r120, %r120, 16;
	setp.ne.s32 	%p3, %r120, %r4;
	mov.u32 	%r122, %r4;
	@%p3 bra 	$L__BB3_4;
$L__BB3_5:
	add.s32 	%r10, %r2, -1;
	setp.eq.s32 	%p4, %r1, 0;
	@%p4 bra 	$L__BB3_15;
	add.s32 	%r61, %r1, -1;
	setp.lt.u32 	%p5, %r61, 7;
	@%p5 bra 	$L__BB3_8;
	add.s32 	%r62, %r122, %r6;
	mul.wide.u32 	%rd28, %r62, 4;
	add.s64 	%rd29, %rd1, %rd28;
	ld.global.f32 	%f19, [%rd29];
	cvt.u64.u32 	%rd30, %r122;
	mul.wide.u32 	%rd31, %r122, 4;
	add.s64 	%rd32, %rd3, %rd31;
	st.local.f32 	[%rd32], %f19;
	cvt.u64.u32 	%rd33, %r6;
	add.s64 	%rd34, %rd30, %rd33;
	shl.b64 	%rd35, %rd34, 2;
	add.s64 	%rd36, %rd1, %rd35;
	ld.global.f32 	%f20, [%rd36+4];
	st.local.f32 	[%rd32+4], %f20;
	ld.global.f32 	%f21, [%rd36+8];
	st.local.f32 	[%rd32+8], %f21;
	ld.global.f32 	%f22, [%rd36+12];
	st.local.f32 	[%rd32+12], %f22;
	ld.global.f32 	%f23, [%rd36+16];
	st.local.f32 	[%rd32+16], %f23;
	ld.global.f32 	%f24, [%rd36+20];
	st.local.f32 	[%rd32+20], %f24;
	ld.global.f32 	%f25, [%rd36+24];
	st.local.f32 	[%rd32+24], %f25;
	ld.global.f32 	%f26, [%rd36+28];
	st.local.f32 	[%rd32+28], %f26;
	add.s32 	%r122, %r122, 8;
$L__BB3_8:
	setp.eq.s32 	%p6, %r2, 0;
	@%p6 bra 	$L__BB3_15;
	setp.lt.u32 	%p7, %r10, 3;
	@%p7 bra 	$L__BB3_11;
	add.s32 	%r63, %r122, %r6;
	mul.wide.u32 	%rd37, %r63, 4;
	add.s64 	%rd38, %rd1, %rd37;
	ld.global.f32 	%f27, [%rd38];
	cvt.u64.u32 	%rd39, %r122;
	mul.wide.u32 	%rd40, %r122, 4;
	add.s64 	%rd41, %rd3, %rd40;
	st.local.f32 	[%rd41], %f27;
	cvt.u64.u32 	%rd42, %r6;
	add.s64 	%rd43, %rd39, %rd42;
	shl.b64 	%rd44, %rd43, 2;
	add.s64 	%rd45, %rd1, %rd44;
	ld.global.f32 	%f28, [%rd45+4];
	st.local.f32 	[%rd41+4], %f28;
	ld.global.f32 	%f29, [%rd45+8];
	st.local.f32 	[%rd41+8], %f29;
	ld.global.f32 	%f30, [%rd45+12];
	st.local.f32 	[%rd41+12], %f30;
	add.s32 	%r122, %r122, 4;
$L__BB3_11:
	setp.eq.s32 	%p8, %r3, 0;
	@%p8 bra 	$L__BB3_15;
	setp.eq.s32 	%p9, %r3, 1;
	add.s32 	%r64, %r122, %r6;
	mul.wide.u32 	%rd46, %r64, 4;
	add.s64 	%rd47, %rd1, %rd46;
	ld.global.f32 	%f31, [%rd47];
	cvt.u64.u32 	%rd4, %r122;
	mul.wide.u32 	%rd48, %r122, 4;
	add.s64 	%rd5, %rd3, %rd48;
	st.local.f32 	[%rd5], %f31;
	@%p9 bra 	$L__BB3_15;
	setp.eq.s32 	%p10, %r3, 2;
	cvt.u64.u32 	%rd49, %r6;
	add.s64 	%rd50, %rd4, %rd49;
	shl.b64 	%rd51, %rd50, 2;
	add.s64 	%rd6, %rd1, %rd51;
	ld.global.f32 	%f32, [%rd6+4];
	st.local.f32 	[%rd5+4], %f32;
	@%p10 bra 	$L__BB3_15;
	ld.global.f32 	%f33, [%rd6+8];
	st.local.f32 	[%rd5+8], %f33;
$L__BB3_15:
	setp.lt.u32 	%p11, %r58, 7;
	mov.u32 	%r126, %r55;
	@%p11 bra 	$L__BB3_18;
	mov.b32 	%r125, 0;
	mov.u32 	%r126, %r55;
$L__BB3_17:
	.pragma "nounroll";
	sub.s32 	%r67, %r126, %r55;
	setp.eq.s32 	%p12, %r119, %r67;
	selp.f32 	%f34, 0f3F800000, 0f00000000, %p12;
	mul.wide.u32 	%rd52, %r126, 4;
	add.s64 	%rd53, %rd3, %rd52;
	st.local.f32 	[%rd53], %f34;
	add.s32 	%r68, %r67, 1;
	setp.eq.s32 	%p13, %r119, %r68;
	selp.f32 	%f35, 0f3F800000, 0f00000000, %p13;
	st.local.f32 	[%rd53+4], %f35;
	add.s32 	%r69, %r67, 2;
	setp.eq.s32 	%p14, %r119, %r69;
	selp.f32 	%f36, 0f3F800000, 0f00000000, %p14;
	st.local.f32 	[%rd53+8], %f36;
	add.s32 	%r70, %r67, 3;
	setp.eq.s32 	%p15, %r119, %r70;
	selp.f32 	%f37, 0f3F800000, 0f00000000, %p15;
	st.local.f32 	[%rd53+12], %f37;
	add.s32 	%r71, %r67, 4;
	setp.eq.s32 	%p16, %r119, %r71;
	selp.f32 	%f38, 0f3F800000, 0f00000000, %p16;
	st.local.f32 	[%rd53+16], %f38;
	add.s32 	%r72, %r67, 5;
	setp.eq.s32 	%p17, %r119, %r72;
	selp.f32 	%f39, 0f3F800000, 0f00000000, %p17;
	st.local.f32 	[%rd53+20], %f39;
	add.s32 	%r73, %r67, 6;
	setp.eq.s32 	%p18, %r119, %r73;
	selp.f32 	%f40, 0f3F800000, 0f00000000, %p18;
	st.local.f32 	[%rd53+24], %f40;
	add.s32 	%r74, %r67, 7;
	setp.eq.s32 	%p19, %r119, %r74;
	selp.f32 	%f41, 0f3F800000, 0f00000000, %p19;
	st.local.f32 	[%rd53+28], %f41;
	add.s32 	%r126, %r126, 8;
	add.s32 	%r125, %r125, 8;
	and.b32  	%r75, %r55, 2147483640;
	setp.eq.s32 	%p20, %r125, %r75;
	@%p20 bra 	$L__BB3_18;
	bra.uni 	$L__BB3_17;
$L__BB3_18:
	setp.eq.s32 	%p21, %r2, 0;
	@%p21 bra 	$L__BB3_26;
	setp.lt.u32 	%p22, %r10, 3;
	@%p22 bra 	$L__BB3_21;
	sub.s32 	%r76, %r126, %r55;
	setp.eq.s32 	%p23, %r119, %r76;
	selp.f32 	%f42, 0f3F800000, 0f00000000, %p23;
	mul.wide.u32 	%rd54, %r126, 4;
	add.s64 	%rd55, %rd3, %rd54;
	st.local.f32 	[%rd55], %f42;
	add.s32 	%r77, %r76, 1;
	setp.eq.s32 	%p24, %r119, %r77;
	selp.f32 	%f43, 0f3F800000, 0f00000000, %p24;
	st.local.f32 	[%rd55+4], %f43;
	add.s32 	%r78, %r76, 2;
	setp.eq.s32 	%p25, %r119, %r78;
	selp.f32 	%f44, 0f3F800000, 0f00000000, %p25;
	st.local.f32 	[%rd55+8], %f44;
	add.s32 	%r79, %r76, 3;
	setp.eq.s32 	%p26, %r119, %r79;
	selp.f32 	%f45, 0f3F800000, 0f00000000, %p26;
	st.local.f32 	[%rd55+12], %f45;
	add.s32 	%r126, %r126, 4;
$L__BB3_21:
	setp.eq.s32 	%p27, %r3, 0;
	@%p27 bra 	$L__BB3_26;
	setp.eq.s32 	%p28, %r3, 1;
	@%p28 bra 	$L__BB3_24;
	sub.s32 	%r80, %r126, %r55;
	setp.eq.s32 	%p29, %r119, %r80;
	selp.f32 	%f46, 0f3F800000, 0f00000000, %p29;
	mul.wide.u32 	%rd56, %r126, 4;
	add.s64 	%rd57, %rd3, %rd56;
	st.local.f32 	[%rd57], %f46;
	add.s32 	%r81, %r80, 1;
	setp.eq.s32 	%p30, %r119, %r81;
	selp.f32 	%f47, 0f3F800000, 0f00000000, %p30;
	st.local.f32 	[%rd57+4], %f47;
	add.s32 	%r126, %r126, 2;
$L__BB3_24:
	and.b32  	%r82, %r55, 1;
	setp.eq.b32 	%p31, %r82, 1;
	not.pred 	%p32, %p31;
	@%p32 bra 	$L__BB3_26;
	sub.s32 	%r83, %r126, %r55;
	setp.eq.s32 	%p33, %r119, %r83;
	selp.f32 	%f48, 0f3F800000, 0f00000000, %p33;
	mul.wide.u32 	%rd58, %r126, 4;
	add.s64 	%rd59, %rd3, %rd58;
	st.local.f32 	[%rd59], %f48;
$L__BB3_26:
	add.s32 	%r119, %r119, 1;
	setp.ne.s32 	%p34, %r119, %r55;
	@%p34 bra 	$L__BB3_2;
	shl.b32 	%r85, %r55, 1;
	and.b32  	%r25, %r85, 2147483632;
	mov.b32 	%r129, 0;
	add.s32 	%r87, %r55, %r55;
	add.s32 	%r88, %r87, -1;
$L__BB3_28:
	setp.lt.u32 	%p35, %r88, 15;
	mul.wide.u32 	%rd60, %r129, 256;
	add.s64 	%rd8, %rd2, %rd60;
	mul.wide.u32 	%rd61, %r129, 4;
	add.s64 	%rd62, %rd8, %rd61;
	ld.local.f32 	%f1, [%rd62];
	mov.b32 	%r132, 0;
	@%p35 bra 	$L__BB3_31;
	mov.b32 	%r130, 0;
$L__BB3_30:
	.pragma "nounroll";
	mul.wide.u32 	%rd63, %r130, 4;
	add.s64 	%rd64, %rd8, %rd63;
	ld.local.v4.f32 	{%f49, %f50, %f51, %f52}, [%rd64];
	div.rn.f32 	%f53, %f49, %f1;
	div.rn.f32 	%f54, %f50, %f1;
	div.rn.f32 	%f55, %f51, %f1;
	div.rn.f32 	%f56, %f52, %f1;
	st.local.v4.f32 	[%rd64], {%f53, %f54, %f55, %f56};
	ld.local.v4.f32 	{%f57, %f58, %f59, %f60}, [%rd64+16];
	div.rn.f32 	%f61, %f57, %f1;
	div.rn.f32 	%f62, %f58, %f1;
	div.rn.f32 	%f63, %f59, %f1;
	div.rn.f32 	%f64, %f60, %f1;
	st.local.v4.f32 	[%rd64+16], {%f61, %f62, %f63, %f64};
	ld.local.v4.f32 	{%f65, %f66, %f67, %f68}, [%rd64+32];
	div.rn.f32 	%f69, %f65, %f1;
	div.rn.f32 	%f70, %f66, %f1;
	div.rn.f32 	%f71, %f67, %f1;
	div.rn.f32 	%f72, %f68, %f1;
	st.local.v4.f32 	[%rd64+32], {%f69, %f70, %f71, %f72};
	ld.local.v4.f32 	{%f73, %f74, %f75, %f76}, [%rd64+48];
	div.rn.f32 	%f77, %f73, %f1;
	div.rn.f32 	%f78, %f74, %f1;
	div.rn.f32 	%f79, %f75, %f1;
	div.rn.f32 	%f80, %f76, %f1;
	st.local.v4.f32 	[%rd64+48], {%f77, %f78, %f79, %f80};
	add.s32 	%r130, %r130, 16;
	setp.ne.s32 	%p36, %r130, %r25;
	mov.u32 	%r132, %r25;
	@%p36 bra 	$L__BB3_30;
$L__BB3_31:
	setp.eq.s32 	%p37, %r2, 0;
	@%p37 bra 	$L__BB3_39;
	add.s32 	%r90, %r2, %r2;
	add.s32 	%r91, %r90, -1;
	setp.lt.u32 	%p38, %r91, 7;
	@%p38 bra 	$L__BB3_34;
	mul.wide.u32 	%rd65, %r132, 4;
	add.s64 	%rd66, %rd8, %rd65;
	ld.local.f32 	%f81, [%rd66];
	div.rn.f32 	%f82, %f81, %f1;
	st.local.f32 	[%rd66], %f82;
	ld.local.f32 	%f83, [%rd66+4];
	div.rn.f32 	%f84, %f83, %f1;
	st.local.f32 	[%rd66+4], %f84;
	ld.local.f32 	%f85, [%rd66+8];
	div.rn.f32 	%f86, %f85, %f1;
	st.local.f32 	[%rd66+8], %f86;
	ld.local.f32 	%f87, [%rd66+12];
	div.rn.f32 	%f88, %f87, %f1;
	st.local.f32 	[%rd66+12], %f88;
	ld.local.f32 	%f89, [%rd66+16];
	div.rn.f32 	%f90, %f89, %f1;
	st.local.f32 	[%rd66+16], %f90;
	ld.local.f32 	%f91, [%rd66+20];
	div.rn.f32 	%f92, %f91, %f1;
	st.local.f32 	[%rd66+20], %f92;
	ld.local.f32 	%f93, [%rd66+24];
	div.rn.f32 	%f94, %f93, %f1;
	st.local.f32 	[%rd66+24], %f94;
	ld.local.f32 	%f95, [%rd66+28];
	div.rn.f32 	%f96, %f95, %f1;
	st.local.f32 	[%rd66+28], %f96;
	add.s32 	%r132, %r132, 8;
$L__BB3_34:
	setp.eq.s32 	%p39, %r3, 0;
	@%p39 bra 	$L__BB3_39;
	shl.b32 	%r92, %r55, 1;
	and.b32  	%r93, %r92, 6;
	add.s32 	%r94, %r93, -1;
	setp.lt.u32 	%p40, %r94, 3;
	@%p40 bra 	$L__BB3_37;
	mul.wide.u32 	%rd67, %r132, 4;
	add.s64 	%rd68, %rd8, %rd67;
	ld.local.f32 	%f97, [%rd68];
	div.rn.f32 	%f98, %f97, %f1;
	st.local.f32 	[%rd68], %f98;
	ld.local.f32 	%f99, [%rd68+4];
	div.rn.f32 	%f100, %f99, %f1;
	st.local.f32 	[%rd68+4], %f100;
	ld.local.f32 	%f101, [%rd68+8];
	div.rn.f32 	%f102, %f101, %f1;
	st.local.f32 	[%rd68+8], %f102;
	ld.local.f32 	%f103, [%rd68+12];
	div.rn.f32 	%f104, %f103, %f1;
	st.local.f32 	[%rd68+12], %f104;
	add.s32 	%r132, %r132, 4;
$L__BB3_37:
	and.b32  	%r95, %r55, 1;
	setp.eq.b32 	%p41, %r95, 1;
	not.pred 	%p42, %p41;
	@%p42 bra 	$L__BB3_39;
	mul.wide.u32 	%rd69, %r132, 4;
	add.s64 	%rd70, %rd8, %rd69;
	ld.local.f32 	%f105, [%rd70];
	div.rn.f32 	%f106, %f105, %f1;
	st.local.f32 	[%rd70], %f106;
	ld.local.f32 	%f107, [%rd70+4];
	div.rn.f32 	%f108, %f107, %f1;
	st.local.f32 	[%rd70+4], %f108;
$L__BB3_39:
	mov.b32 	%r134, 0;
$L__BB3_40:
	setp.eq.s32 	%p43, %r134, %r129;
	@%p43 bra 	$L__BB3_52;
	add.s32 	%r98, %r55, %r55;
	add.s32 	%r99, %r98, -1;
	setp.lt.u32 	%p44, %r99, 15;
	mul.wide.u32 	%rd71, %r134, 256;
	add.s64 	%rd9, %rd2, %rd71;
	add.s64 	%rd73, %rd9, %rd61;
	ld.local.f32 	%f2, [%rd73];
	mov.b32 	%r137, 0;
	@%p44 bra 	$L__BB3_44;
	mov.b32 	%r135, 0;
$L__BB3_43:
	.pragma "nounroll";
	mul.wide.u32 	%rd74, %r135, 4;
	add.s64 	%rd75, %rd8, %rd74;
	ld.local.v4.f32 	{%f109, %f110, %f111, %f112}, [%rd75];
	mul.f32 	%f113, %f2, %f109;
	add.s64 	%rd76, %rd9, %rd74;
	ld.local.v4.f32 	{%f114, %f115, %f116, %f117}, [%rd76];
	sub.f32 	%f118, %f114, %f113;
	mul.f32 	%f119, %f2, %f110;
	sub.f32 	%f120, %f115, %f119;
	mul.f32 	%f121, %f2, %f111;
	sub.f32 	%f122, %f116, %f121;
	mul.f32 	%f123, %f2, %f112;
	sub.f32 	%f124, %f117, %f123;
	st.local.v4.f32 	[%rd76], {%f118, %f120, %f122, %f124};
	ld.local.v4.f32 	{%f125, %f126, %f127, %f128}, [%rd75+16];
	mul.f32 	%f129, %f2, %f125;
	ld.local.v4.f32 	{%f130, %f131, %f132, %f133}, [%rd76+16];
	sub.f32 	%f134, %f130, %f129;
	mul.f32 	%f135, %f2, %f126;
	sub.f32 	%f136, %f131, %f135;
	mul.f32 	%f137, %f2, %f127;
	sub.f32 	%f138, %f132, %f137;
	mul.f32 	%f139, %f2, %f128;
	sub.f32 	%f140, %f133, %f139;
	st.local.v4.f32 	[%rd76+16], {%f134, %f136, %f138, %f140};
	ld.local.v4.f32 	{%f141, %f142, %f143, %f144}, [%rd75+32];
	mul.f32 	%f145, %f2, %f141;
	ld.local.v4.f32 	{%f146, %f147, %f148, %f149}, [%rd76+32];
	sub.f32 	%f150, %f146, %f145;
	mul.f32 	%f151, %f2, %f142;
	sub.f32 	%f152, %f147, %f151;
	mul.f32 	%f153, %f2, %f143;
	sub.f32 	%f154, %f148, %f153;
	mul.f32 	%f155, %f2, %f144;
	sub.f32 	%f156, %f149, %f155;
	st.local.v4.f32 	[%rd76+32], {%f150, %f152, %f154, %f156};
	ld.local.v4.f32 	{%f157, %f158, %f159, %f160}, [%rd75+48];
	mul.f32 	%f161, %f2, %f157;
	ld.local.v4.f32 	{%f162, %f163, %f164, %f165}, [%rd76+48];
	sub.f32 	%f166, %f162, %f161;
	mul.f32 	%f167, %f2, %f158;
	sub.f32 	%f168, %f163, %f167;
	mul.f32 	%f169, %f2, %f159;
	sub.f32 	%f170, %f164, %f169;
	mul.f32 	%f171, %f2, %f160;
	sub.f32 	%f172, %f165, %f171;
	st.local.v4.f32 	[%rd76+48], {%f166, %f168, %f170, %f172};
	add.s32 	%r135, %r135, 16;
	setp.ne.s32 	%p45, %r135, %r25;
	mov.u32 	%r137, %r25;
	@%p45 bra 	$L__BB3_43;
$L__BB3_44:
	setp.eq.s32 	%p46, %r2, 0;
	@%p46 bra 	$L__BB3_52;
	add.s32 	%r101, %r2, %r2;
	add.s32 	%r102, %r101, -1;
	setp.lt.u32 	%p47, %r102, 7;
	@%p47 bra 	$L__BB3_47;
	mul.wide.u32 	%rd77, %r137, 4;
	add.s64 	%rd78, %rd8, %rd77;
	ld.local.f32 	%f173, [%rd78];
	mul.f32 	%f174, %f2, %f173;
	add.s64 	%rd79, %rd9, %rd77;
	ld.local.f32 	%f175, [%rd79];
	sub.f32 	%f176, %f175, %f174;
	st.local.f32 	[%rd79], %f176;
	ld.local.f32 	%f177, [%rd78+4];
	mul.f32 	%f178, %f2, %f177;
	ld.local.f32 	%f179, [%rd79+4];
	sub.f32 	%f180, %f179, %f178;
	st.local.f32 	[%rd79+4], %f180;
	ld.local.f32 	%f181, [%rd78+8];
	mul.f32 	%f182, %f2, %f181;
	ld.local.f32 	%f183, [%rd79+8];
	sub.f32 	%f184, %f183, %f182;
	st.local.f32 	[%rd79+8], %f184;
	ld.local.f32 	%f185, [%rd78+12];
	mul.f32 	%f186, %f2, %f185;
	ld.local.f32 	%f187, [%rd79+12];
	sub.f32 	%f188, %f187, %f186;
	st.local.f32 	[%rd79+12], %f188;
	ld.local.f32 	%f189, [%rd78+16];
	mul.f32 	%f190, %f2, %f189;
	ld.local.f32 	%f191, [%rd79+16];
	sub.f32 	%f192, %f191, %f190;
	st.local.f32 	[%rd79+16], %f192;
	ld.local.f32 	%f193, [%rd78+20];
	mul.f32 	%f194, %f2, %f193;
	ld.local.f32 	%f195, [%rd79+20];
	sub.f32 	%f196, %f195, %f194;
	st.local.f32 	[%rd79+20], %f196;
	ld.local.f32 	%f197, [%rd78+24];
	mul.f32 	%f198, %f2, %f197;
	ld.local.f32 	%f199, [%rd79+24];
	sub.f32 	%f200, %f199, %f198;
	st.local.f32 	[%rd79+24], %f200;
	ld.local.f32 	%f201, [%rd78+28];
	mul.f32 	%f202, %f2, %f201;
	ld.local.f32 	%f203, [%rd79+28];
	sub.f32 	%f204, %f203, %f202;
	st.local.f32 	[%rd79+28], %f204;
	add.s32 	%r137, %r137, 8;
$L__BB3_47:
	setp.eq.s32 	%p48, %r3, 0;
	@%p48 bra 	$L__BB3_52;
	shl.b32 	%r103, %r55, 1;
	and.b32  	%r104, %r103, 6;
	add.s32 	%r105, %r104, -1;
	setp.lt.u32 	%p49, %r105, 3;
	@%p49 bra 	$L__BB3_50;
	mul.wide.u32 	%rd80, %r137, 4;
	add.s64 	%rd81, %rd8, %rd80;
	ld.local.f32 	%f205, [%rd81];
	mul.f32 	%f206, %f2, %f205;
	add.s64 	%rd82, %rd9, %rd80;
	ld.local.f32 	%f207, [%rd82];
	sub.f32 	%f208, %f207, %f206;
	st.local.f32 	[%rd82], %f208;
	ld.local.f32 	%f209, [%rd81+4];
	mul.f32 	%f210, %f2, %f209;
	ld.local.f32 	%f211, [%rd82+4];
	sub.f32 	%f212, %f211, %f210;
	st.local.f32 	[%rd82+4], %f212;
	ld.local.f32 	%f213, [%rd81+8];
	mul.f32 	%f214, %f2, %f213;
	ld.local.f32 	%f215, [%rd82+8];
	sub.f32 	%f216, %f215, %f214;
	st.local.f32 	[%rd82+8], %f216;
	ld.local.f32 	%f217, [%rd81+12];
	mul.f32 	%f218, %f2, %f217;
	ld.local.f32 	%f219, [%rd82+12];
	sub.f32 	%f220, %f219, %f218;
	st.local.f32 	[%rd82+12], %f220;
	add.s32 	%r137, %r137, 4;
$L__BB3_50:
	and.b32  	%r106, %r55, 1;
	setp.eq.b32 	%p50, %r106, 1;
	not.pred 	%p51, %p50;
	@%p51 bra 	$L__BB3_52;
	mul.wide.u32 	%rd83, %r137, 4;
	add.s64 	%rd84, %rd8, %rd83;
	ld.local.f32 	%f221, [%rd84];
	mul.f32 	%f222, %f2, %f221;
	add.s64 	%rd85, %rd9, %rd83;
	ld.local.f32 	%f223, [%rd85];
	sub.f32 	%f224, %f223, %f222;
	st.local.f32 	[%rd85], %f224;
	ld.local.f32 	%f225, [%rd84+4];
	mul.f32 	%f226, %f2, %f225;
	ld.local.f32 	%f227, [%rd85+4];
	sub.f32 	%f228, %f227, %f226;
	st.local.f32 	[%rd85+4], %f228;
$L__BB3_52:
	add.s32 	%r134, %r134, 1;
	setp.ne.s32 	%p52, %r134, %r55;
	@%p52 bra 	$L__BB3_40;
	add.s32 	%r129, %r129, 1;
	setp.eq.s32 	%p53, %r129, %r55;
	@%p53 bra 	$L__BB3_54;
	bra.uni 	$L__BB3_28;
$L__BB3_54:
	and.b32  	%r108, %r55, 2147483632;
	neg.s32 	%r26, %r108;
	cvt.u64.u32 	%rd7, %r55;
	mov.b32 	%r139, 0;
	add.s32 	%r110, %r55, -1;
$L__BB3_55:
	ld.param.u64 	%rd127, [_Z13matrixInversePKfPfi_param_1];
	cvta.to.global.u64 	%rd10, %rd127;
	setp.lt.u32 	%p54, %r110, 15;
	mul.lo.s32 	%r46, %r139, %r55;
	mov.b32 	%r142, 0;
	@%p54 bra 	$L__BB3_58;
	mul.wide.u32 	%rd86, %r139, 256;
	shl.b64 	%rd87, %rd7, 2;
	add.s64 	%rd88, %rd87, %rd2;
	add.s64 	%rd89, %rd88, %rd86;
	add.s64 	%rd129, %rd89, 32;
	mul.wide.u32 	%rd90, %r46, 4;
	add.s64 	%rd91, %rd10, %rd90;
	add.s64 	%rd128, %rd91, 32;
	mov.u32 	%r140, %r26;
$L__BB3_57:
	.pragma "nounroll";
	ld.local.f32 	%f229, [%rd129+-32];
	st.global.f32 	[%rd128+-32], %f229;
	ld.local.f32 	%f230, [%rd129+-28];
	st.global.f32 	[%rd128+-28], %f230;
	ld.local.f32 	%f231, [%rd129+-24];
	st.global.f32 	[%rd128+-24], %f231;
	ld.local.f32 	%f232, [%rd129+-20];
	st.global.f32 	[%rd128+-20], %f232;
	ld.local.f32 	%f233, [%rd129+-16];
	st.global.f32 	[%rd128+-16], %f233;
	ld.local.f32 	%f234, [%rd129+-12];
	st.global.f32 	[%rd128+-12], %f234;
	ld.local.f32 	%f235, [%rd129+-8];
	st.global.f32 	[%rd128+-8], %f235;
	ld.local.f32 	%f236, [%rd129+-4];
	st.global.f32 	[%rd128+-4], %f236;
	ld.local.f32 	%f237, [%rd129];
	st.global.f32 	[%rd128], %f237;
	ld.local.f32 	%f238, [%rd129+4];
	st.global.f32 	[%rd128+4], %f238;
	ld.local.f32 	%f239, [%rd129+8];
	st.global.f32 	[%rd128+8], %f239;
	ld.local.f32 	%f240, [%rd129+12];
	st.global.f32 	[%rd128+12], %f240;
	ld.local.f32 	%f241, [%rd129+16];
	st.global.f32 	[%rd128+16], %f241;
	ld.local.f32 	%f242, [%rd129+20];
	st.global.f32 	[%rd128+20], %f242;
	ld.local.f32 	%f243, [%rd129+24];
	st.global.f32 	[%rd128+24], %f243;
	ld.local.f32 	%f244, [%rd129+28];
	st.global.f32 	[%rd128+28], %f244;
	add.s32 	%r140, %r140, 16;
	add.s64 	%rd129, %rd129, 64;
	add.s64 	%rd128, %rd128, 64;
	setp.ne.s32 	%p55, %r140, 0;
	mov.u32 	%r142, %r4;
	@%p55 bra 	$L__BB3_57;
$L__BB3_58:
	setp.eq.s32 	%p56, %r1, 0;
	@%p56 bra 	$L__BB3_68;
	mul.wide.u32 	%rd92, %r139, 256;
	add.s64 	%rd17, %rd2, %rd92;
	add.s32 	%r111, %r1, -1;
	setp.lt.u32 	%p57, %r111, 7;
	@%p57 bra 	$L__BB3_61;
	add.s32 	%r112, %r142, %r55;
	mul.wide.u32 	%rd93, %r112, 4;
	add.s64 	%rd94, %rd17, %rd93;
	ld.local.f32 	%f245, [%rd94];
	add.s32 	%r113, %r142, %r46;
	mul.wide.u32 	%rd95, %r113, 4;
	add.s64 	%rd96, %rd10, %rd95;
	st.global.f32 	[%rd96], %f245;
	cvt.u64.u32 	%rd97, %r142;
	add.s64 	%rd98, %rd97, %rd7;
	shl.b64 	%rd99, %rd98, 2;
	add.s64 	%rd100, %rd17, %rd99;
	ld.local.f32 	%f246, [%rd100+4];
	cvt.u64.u32 	%rd101, %r46;
	add.s64 	%rd102, %rd97, %rd101;
	shl.b64 	%rd103, %rd102, 2;
	add.s64 	%rd104, %rd10, %rd103;
	st.global.f32 	[%rd104+4], %f246;
	ld.local.f32 	%f247, [%rd100+8];
	st.global.f32 	[%rd104+8], %f247;
	ld.local.f32 	%f248, [%rd100+12];
	st.global.f32 	[%rd104+12], %f248;
	ld.local.f32 	%f249, [%rd100+16];
	st.global.f32 	[%rd104+16], %f249;
	ld.local.f32 	%f250, [%rd100+20];
	st.global.f32 	[%rd104+20], %f250;
	ld.local.f32 	%f251, [%rd100+24];
	st.global.f32 	[%rd104+24], %f251;
	ld.local.f32 	%f252, [%rd100+28];
	st.global.f32 	[%rd104+28], %f252;
	add.s32 	%r142, %r142, 8;
$L__BB3_61:
	setp.eq.s32 	%p58, %r2, 0;
	@%p58 bra 	$L__BB3_68;
	add.s32 	%r114, %r2, -1;
	setp.lt.u32 	%p59, %r114, 3;
	@%p59 bra 	$L__BB3_64;
	add.s32 	%r115, %r142, %r55;
	mul.wide.u32 	%rd105, %r115, 4;
	add.s64 	%rd106, %rd17, %rd105;
	ld.local.f32 	%f253, [%rd106];
	add.s32 	%r116, %r142, %r46;
	mul.wide.u32 	%rd107, %r116, 4;
	add.s64 	%rd108, %rd10, %rd107;
	st.global.f32 	[%rd108], %f253;
	cvt.u64.u32 	%rd109, %r142;
	add.s64 	%rd110, %rd109, %rd7;
	shl.b64 	%rd111, %rd110, 2;
	add.s64 	%rd112, %rd17, %rd111;
	ld.local.f32 	%f254, [%rd112+4];
	cvt.u64.u32 	%rd113, %r46;
	add.s64 	%rd114, %rd109, %rd113;
	shl.b64 	%rd115, %rd114, 2;
	add.s64 	%rd116, %rd10, %rd115;
	st.global.f32 	[%rd116+4], %f254;
	ld.local.f32 	%f255, [%rd112+8];
	st.global.f32 	[%rd116+8], %f255;
	ld.local.f32 	%f256, [%rd112+12];
	st.global.f32 	[%rd116+12], %f256;
	add.s32 	%r142, %r142, 4;
$L__BB3_64:
	setp.eq.s32 	%p60, %r3, 0;
	@%p60 bra 	$L__BB3_68;
	setp.eq.s32 	%p61, %r3, 1;
	add.s32 	%r117, %r142, %r55;
	mul.wide.u32 	%rd117, %r117, 4;
	add.s64 	%rd118, %rd17, %rd117;
	ld.local.f32 	%f257, [%rd118];
	add.s32 	%r118, %r142, %r46;
	mul.wide.u32 	%rd119, %r118, 4;
	add.s64 	%rd120, %rd10, %rd119;
	st.global.f32 	[%rd120], %f257;
	@%p61 bra 	$L__BB3_68;
	setp.eq.s32 	%p62, %r3, 2;
	cvt.u64.u32 	%rd121, %r142;
	add.s64 	%rd122, %rd121, %rd7;
	shl.b64 	%rd123, %rd122, 2;
	add.s64 	%rd18, %rd17, %rd123;
	ld.local.f32 	%f258, [%rd18+4];
	cvt.u64.u32 	%rd124, %r46;
	add.s64 	%rd125, %rd121, %rd124;
	shl.b64 	%rd126, %rd125, 2;
	add.s64 	%rd19, %rd10, %rd126;
	st.global.f32 	[%rd19+4], %f258;
	@%p62 bra 	$L__BB3_68;
	ld.local.f32 	%f259, [%rd18+8];
	st.global.f32 	[%rd19+8], %f259;
$L__BB3_68:
	add.s32 	%r139, %r139, 1;
	setp.ne.s32 	%p63, %r139, %r55;
	@%p63 bra 	$L__BB3_55;
$L__BB3_69:
	ret;

}


// ===== COMPILED SASS (sm_100) =====

	.target	sm_100

	.elftype	@"ET_EXEC"


//--------------------- .note.nv.tkinfo           --------------------------
	.section	.note.nv.tkinfo,"",@"SHT_NOTE"
	.sectionflags	@"SHF_NOTE_NV_TKINFO"
	.tkinfo
        /*0018*/ 	.word	0x00000002
        /*0030*/ 	.string	""
        /*0030*/ 	.string	"ptxas"
        /*0030*/ 	.string	"Cuda compilation tools, release 13.0, V13.0.88"
        /*0030*/ 	.string	"Build cuda_13.0.r13.0/compiler.36424714_0"
        /*0030*/ 	.string	"-arch sm_100 -m 64 "



//--------------------- .note.nv.cuinfo           --------------------------
	.section	.note.nv.cuinfo,"",@"SHT_NOTE"
	.sectionflags	@"SHF_NOTE_NV_CUINFO"
        /*0018*/ 	.short	0x0002
        /*001a*/ 	.short	0x0064
        /*001c*/ 	.short	0x0082
	.zero		2


//--------------------- .nv.info                  --------------------------
	.section	.nv.info,"",@"SHT_CUDA_INFO"
	.align	4


	//----- nvinfo : EIATTR_REGCOUNT
	.align		4
        /*0000*/ 	.byte	0x04, 0x2f
        /*0002*/ 	.short	(.L_1 - .L_0)
	.align		4
.L_0:
        /*0004*/ 	.word	index@(_Z9matrixAddPKfS0_Pfii)
        /*0008*/ 	.word	0x0000000c


	//----- nvinfo : EIATTR_FRAME_SIZE
	.align		4
.L_1:
        /*000c*/ 	.byte	0x04, 0x11
        /*000e*/ 	.short	(.L_3 - .L_2)
	.align		4
.L_2:
        /*0010*/ 	.word	index@(_Z9matrixAddPKfS0_Pfii)
        /*0014*/ 	.word	0x00000000


	//----- nvinfo : EIATTR_REGCOUNT
	.align		4
.L_3:
        /*0018*/ 	.byte	0x04, 0x2f
        /*001a*/ 	.short	(.L_5 - .L_4)
	.align		4
.L_4:
        /*001c*/ 	.word	index@(_Z9matrixMulPKfS0_Pfiii)
        /*0020*/ 	.word	0x00000020


	//----- nvinfo : EIATTR_FRAME_SIZE
	.align		4
.L_5:
        /*0024*/ 	.byte	0x04, 0x11
        /*0026*/ 	.short	(.L_7 - .L_6)
	.align		4
.L_6:
        /*0028*/ 	.word	index@(_Z9matrixMulPKfS0_Pfiii)
        /*002c*/ 	.word	0x00000000


	//----- nvinfo : EIATTR_REGCOUNT
	.align		4
.L_7:
        /*0030*/ 	.byte	0x04, 0x2f
        /*0032*/ 	.short	(.L_9 - .L_8)
	.align		4
.L_8:
        /*0034*/ 	.word	index@(_Z15matrixTransposePKfPfii)
        /*0038*/ 	.word	0x0000000a


	//----- nvinfo : EIATTR_FRAME_SIZE
	.align		4
.L_9:
        /*003c*/ 	.byte	0x04, 0x11
        /*003e*/ 	.short	(.L_11 - .L_10)
	.align		4
.L_10:
        /*0040*/ 	.word	index@(_Z15matrixTransposePKfPfii)
        /*0044*/ 	.word	0x00000000


	//----- nvinfo : EIATTR_REGCOUNT
	.align		4
.L_11:
        /*0048*/ 	.byte	0x04, 0x2f
        /*004a*/ 	.short	(.L_13 - .L_12)
	.align		4
.L_12:
        /*004c*/ 	.word	index@(_Z13matrixInversePKfPfi)
        /*0050*/ 	.word	0x00000020


	//----- nvinfo : EIATTR_FRAME_SIZE
	.align		4
.L_13:
        /*0054*/ 	.byte	0x04, 0x11
        /*0056*/ 	.short	(.L_15 - .L_14)
	.align		4
.L_14:
        /*0058*/ 	.word	index@($__internal_0_$__cuda_sm3x_div_rn_noftz_f32_slowpath)
        /*005c*/ 	.word	0x00002000


	//----- nvinfo : EIATTR_FRAME_SIZE
	.align		4
.L_15:
        /*0060*/ 	.byte	0x04, 0x11
        /*0062*/ 	.short	(.L_17 - .L_16)
	.align		4
.L_16:
        /*0064*/ 	.word	index@(_Z13matrixInversePKfPfi)
        /*0068*/ 	.word	0x00002000


	//----- nvinfo : EIATTR_MIN_STACK_SIZE
	.align		4
.L_17:
        /*006c*/ 	.byte	0x04, 0x12
        /*006e*/ 	.short	(.L_19 - .L_18)
	.align		4
.L_18:
        /*0070*/ 	.word	index@(_Z13matrixInversePKfPfi)
        /*0074*/ 	.word	0x00002000


	//----- nvinfo : EIATTR_MIN_STACK_SIZE
	.align		4
.L_19:
        /*0078*/ 	.byte	0x04, 0x12
        /*007a*/ 	.short	(.L_21 - .L_20)
	.align		4
.L_20:
        /*007c*/ 	.word	index@(_Z15matrixTransposePKfPfii)
        /*0080*/ 	.word	0x00000000


	//----- nvinfo : EIATTR_MIN_STACK_SIZE
	.align		4
.L_21:
        /*0084*/ 	.byte	0x04, 0x12
        /*0086*/ 	.short	(.L_23 - .L_22)
	.align		4
.L_22:
        /*0088*/ 	.word	index@(_Z9matrixMulPKfS0_Pfiii)
        /*008c*/ 	.word	0x00000000


	//----- nvinfo : EIATTR_MIN_STACK_SIZE
	.align		4
.L_23:
        /*0090*/ 	.byte	0x04, 0x12
        /*0092*/ 	.short	(.L_25 - .L_24)
	.align		4
.L_24:
        /*0094*/ 	.word	index@(_Z9matrixAddPKfS0_Pfii)
        /*0098*/ 	.word	0x00000000
.L_25:


//--------------------- .nv.compat                --------------------------
	.section	.nv.compat,"",@"SHT_CUDA_COMPAT_INFO"
	.align	4
        /*0000*/ 	.byte	0x02, 0x09, 0x00, 0x00, 0x02, 0x02, 0x01, 0x00, 0x02, 0x05, 0x05, 0x00, 0x03, 0x07, 0x01, 0x01
        /*0010*/ 	.byte	0x02, 0x03, 0x00, 0x00, 0x02, 0x06, 0x01, 0x00, 0x04, 0x0b, 0x08, 0x00, 0x01, 0x00, 0x00, 0x00
        /*0020*/ 	.byte	0x00, 0x00, 0x00, 0x00


//--------------------- .nv.info._Z13matrixInversePKfPfi --------------------------
	.section	.nv.info._Z13matrixInversePKfPfi,"",@"SHT_CUDA_INFO"
	.sectionflags	@""
	.align	4


	//----- nvinfo : EIATTR_CUDA_API_VERSION
	.align		4
        /*0000*/ 	.byte	0x04, 0x37
        /*0002*/ 	.short	(.L_27 - .L_26)
.L_26:
        /*0004*/ 	.word	0x00000082


	//----- nvinfo : EIATTR_KPARAM_INFO
	.align		4
.L_27:
        /*0008*/ 	.byte	0x04, 0x17
        /*000a*/ 	.short	(.L_29 - .L_28)
.L_28:
        /*000c*/ 	.word	0x00000000
        /*0010*/ 	.short	0x0002
        /*0012*/ 	.short	0x0010
        /*0014*/ 	.byte	0x00, 0xf0, 0x11, 0x00


	//----- nvinfo : EIATTR_KPARAM_INFO
	.align		4
.L_29:
        /*0018*/ 	.byte	0x04, 0x17
        /*001a*/ 	.short	(.L_31 - .L_30)
.L_30:
        /*001c*/ 	.word	0x00000000
        /*0020*/ 	.short	0x0001
        /*0022*/ 	.short	0x0008
        /*0024*/ 	.byte	0x00, 0xf5, 0x21, 0x00


	//----- nvinfo : EIATTR_KPARAM_INFO
	.align		4
.L_31:
        /*0028*/ 	.byte	0x04, 0x17
        /*002a*/ 	.short	(.L_33 - .L_32)
.L_32:
        /*002c*/ 	.word	0x00000000
        /*0030*/ 	.short	0x0000
        /*0032*/ 	.short	0x0000
        /*0034*/ 	.byte	0x00, 0xf5, 0x21, 0x00


	//----- nvinfo : EIATTR_SPARSE_MMA_MASK
	.align		4
.L_33:
        /*0038*/ 	.byte	0x03, 0x50
        /*003a*/ 	.short	0x0000


	//----- nvinfo : EIATTR_MAXREG_COUNT
	.align		4
        /*003c*/ 	.byte	0x03, 0x1b
        /*003e*/ 	.short	0x00ff


	//----- nvinfo : EIATTR_MERCURY_ISA_VERSION
	.align		4
        /*0040*/ 	.byte	0x03, 0x5f
        /*0042*/ 	.short	0x0101


	//----- nvinfo : EIATTR_VRC_CTA_INIT_COUNT
	.align		4
        /*0044*/ 	.byte	0x02, 0x4a
	.zero		1
	.zero		1


	//----- nvinfo : EIATTR_EXIT_INSTR_OFFSETS
	.align		4
        /*0048*/ 	.byte	0x04, 0x1c
        /*004a*/ 	.short	(.L_35 - .L_34)


	//   ....[0]....
.L_34:
        /*004c*/ 	.word	0x00000040


	//   ....[1]....
        /*0050*/ 	.word	0x00003750


	//----- nvinfo : EIATTR_CRS_STACK_SIZE
	.align		4
.L_35:
        /*0054*/ 	.byte	0x04, 0x1e
        /*0056*/ 	.short	(.L_37 - .L_36)
.L_36:
        /*0058*/ 	.word	0x00000000


	//----- nvinfo : EIATTR_CBANK_PARAM_SIZE
	.align		4
.L_37:
        /*005c*/ 	.byte	0x03, 0x19
        /*005e*/ 	.short	0x0014


	//----- nvinfo : EIATTR_PARAM_CBANK
	.align		4
        /*0060*/ 	.byte	0x04, 0x0a
        /*0062*/ 	.short	(.L_39 - .L_38)
	.align		4
.L_38:
        /*0064*/ 	.word	index@(.nv.constant0._Z13matrixInversePKfPfi)
        /*0068*/ 	.short	0x0380
        /*006a*/ 	.short	0x0014


	//----- nvinfo : EIATTR_SW_WAR
	.align		4
.L_39:
        /*006c*/ 	.byte	0x04, 0x36
        /*006e*/ 	.short	(.L_41 - .L_40)
.L_40:
        /*0070*/ 	.word	0x00000008
.L_41:


//--------------------- .nv.info._Z15matrixTransposePKfPfii --------------------------
	.section	.nv.info._Z15matrixTransposePKfPfii,"",@"SHT_CUDA_INFO"
	.sectionflags	@""
	.align	4


	//----- nvinfo : EIATTR_CUDA_API_VERSION
	.align		4
        /*0000*/ 	.byte	0x04, 0x37
        /*0002*/ 	.short	(.L_43 - .L_42)
.L_42:
        /*0004*/ 	.word	0x00000082


	//----- nvinfo : EIATTR_KPARAM_INFO
	.align		4
.L_43:
        /*0008*/ 	.byte	0x04, 0x17
        /*000a*/ 	.short	(.L_45 - .L_44)
.L_44:
        /*000c*/ 	.word	0x00000000
        /*0010*/ 	.short	0x0003
        /*0012*/ 	.short	0x0014
        /*0014*/ 	.byte	0x00, 0xf0, 0x11, 0x00


	//----- nvinfo : EIATTR_KPARAM_INFO
	.align		4
.L_45:
        /*0018*/ 	.byte	0x04, 0x17
        /*001a*/ 	.short	(.L_47 - .L_46)
.L_46:
        /*001c*/ 	.word	0x00000000
        /*0020*/ 	.short	0x0002
        /*0022*/ 	.short	0x0010
        /*0024*/ 	.byte	0x00, 0xf0, 0x11, 0x00


	//----- nvinfo : EIATTR_KPARAM_INFO
	.align		4
.L_47:
        /*0028*/ 	.byte	0x04, 0x17
        /*002a*/ 	.short	(.L_49 - .L_48)
.L_48:
        /*002c*/ 	.word	0x00000000
        /*0030*/ 	.short	0x0001
        /*0032*/ 	.short	0x0008
        /*0034*/ 	.byte	0x00, 0xf5, 0x21, 0x00


	//----- nvinfo : EIATTR_KPARAM_INFO
	.align		4
.L_49:
        /*0038*/ 	.byte	0x04, 0x17
        /*003a*/ 	.short	(.L_51 - .L_50)
.L_50:
        /*003c*/ 	.word	0x00000000
        /*0040*/ 	.short	0x0000
        /*0042*/ 	.short	0x0000
        /*0044*/ 	.byte	0x00, 0xf5, 0x21, 0x00


	//----- nvinfo : EIATTR_SPARSE_MMA_MASK
	.align		4
.L_51:
        /*0048*/ 	.byte	0x03, 0x50
        /*004a*/ 	.short	0x0000


	//----- nvinfo : EIATTR_MAXREG_COUNT
	.align		4
        /*004c*/ 	.byte	0x03, 0x1b
        /*004e*/ 	.short	0x00ff


	//----- nvinfo : EIATTR_MERCURY_ISA_VERSION
	.align		4
        /*0050*/ 	.byte	0x03, 0x5f
        /*0052*/ 	.short	0x0101


	//----- nvinfo : EIATTR_VRC_CTA_INIT_COUNT
	.align		4
        /*0054*/ 	.byte	0x02, 0x4a
	.zero		1
	.zero		1


	//----- nvinfo : EIATTR_EXIT_INSTR_OFFSETS
	.align		4
        /*0058*/ 	.byte	0x04, 0x1c
        /*005a*/ 	.short	(.L_53 - .L_52)


	//   ....[0]....
.L_52:
        /*005c*/ 	.word	0x000000c0


	//   ....[1]....
        /*0060*/ 	.word	0x00000160


	//----- nvinfo : EIATTR_CBANK_PARAM_SIZE
	.align		4
.L_53:
        /*0064*/ 	.byte	0x03, 0x19
        /*0066*/ 	.short	0x0018


	//----- nvinfo : EIATTR_PARAM_CBANK
	.align		4
        /*0068*/ 	.byte	0x04, 0x0a
        /*006a*/ 	.short	(.L_55 - .L_54)
	.align		4
.L_54:
        /*006c*/ 	.word	index@(.nv.constant0._Z15matrixTransposePKfPfii)
        /*0070*/ 	.short	0x0380
        /*0072*/ 	.short	0x0018


	//----- nvinfo : EIATTR_SW_WAR
	.align		4
.L_55:
        /*0074*/ 	.byte	0x04, 0x36
        /*0076*/ 	.short	(.L_57 - .L_56)
.L_56:
        /*0078*/ 	.word	0x00000008
.L_57:


//--------------------- .nv.info._Z9matrixMulPKfS0_Pfiii --------------------------
	.section	.nv.info._Z9matrixMulPKfS0_Pfiii,"",@"SHT_CUDA_INFO"
	.sectionflags	@""
	.align	4


	//----- nvinfo : EIATTR_CUDA_API_VERSION
	.align		4
        /*0000*/ 	.byte	0x04, 0x37
        /*0002*/ 	.short	(.L_59 - .L_58)
.L_58:
        /*0004*/ 	.word	0x00000082


	//----- nvinfo : EIATTR_KPARAM_INFO
	.align		4
.L_59:
        /*0008*/ 	.byte	0x04, 0x17
        /*000a*/ 	.short	(.L_61 - .L_60)
.L_60:
        /*000c*/ 	.word	0x00000000
        /*0010*/ 	.short	0x0005
        /*0012*/ 	.short	0x0020
        /*0014*/ 	.byte	0x00, 0xf0, 0x11, 0x00


	//----- nvinfo : EIATTR_KPARAM_INFO
	.align		4
.L_61:
        /*0018*/ 	.byte	0x04, 0x17
        /*001a*/ 	.short	(.L_63 - .L_62)
.L_62:
        /*001c*/ 	.word	0x00000000
        /*0020*/ 	.short	0x0004
        /*0022*/ 	.short	0x001c
        /*0024*/ 	.byte	0x00, 0xf0, 0x11, 0x00


	//----- nvinfo : EIATTR_KPARAM_INFO
	.align		4
.L_63:
        /*0028*/ 	.byte	0x04, 0x17
        /*002a*/ 	.short	(.L_65 - .L_64)
.L_64:
        /*002c*/ 	.word	0x00000000
        /*0030*/ 	.short	0x0003
        /*0032*/ 	.short	0x0018
        /*0034*/ 	.byte	0x00, 0xf0, 0x11, 0x00


	//----- nvinfo : EIATTR_KPARAM_INFO
	.align		4
.L_65:
        /*0038*/ 	.byte	0x04, 0x17
        /*003a*/ 	.short	(.L_67 - .L_66)
.L_66:
        /*003c*/ 	.word	0x00000000
        /*0040*/ 	.short	0x0002
        /*0042*/ 	.short	0x0010
        /*0044*/ 	.byte	0x00, 0xf5, 0x21, 0x00


	//----- nvinfo : EIATTR_KPARAM_INFO
	.align		4
.L_67:
        /*0048*/ 	.byte	0x04, 0x17
        /*004a*/ 	.short	(.L_69 - .L_68)
.L_68:
        /*004c*/ 	.word	0x00000000
        /*0050*/ 	.short	0x0001
        /*0052*/ 	.short	0x0008
        /*0054*/ 	.byte	0x00, 0xf5, 0x21, 0x00


	//----- nvinfo : EIATTR_KPARAM_INFO
	.align		4
.L_69:
        /*0058*/ 	.byte	0x04, 0x17
        /*005a*/ 	.short	(.L_71 - .L_70)
.L_70:
        /*005c*/ 	.word	0x00000000
        /*0060*/ 	.short	0x0000
        /*0062*/ 	.short	0x0000
        /*0064*/ 	.byte	0x00, 0xf5, 0x21, 0x00


	//----- nvinfo : EIATTR_SPARSE_MMA_MASK
	.align		4
.L_71:
        /*0068*/ 	.byte	0x03, 0x50
        /*006a*/ 	.short	0x0000


	//----- nvinfo : EIATTR_MAXREG_COUNT
	.align		4
        /*006c*/ 	.byte	0x03, 0x1b
        /*006e*/ 	.short	0x00ff


	//----- nvinfo : EIATTR_MERCURY_ISA_VERSION
	.align		4
        /*0070*/ 	.byte	0x03, 0x5f
        /*0072*/ 	.short	0x0101


	//----- nvinfo : EIATTR_VRC_CTA_INIT_COUNT
	.align		4
        /*0074*/ 	.byte	0x02, 0x4a
	.zero		1
	.zero		1


	//----- nvinfo : EIATTR_EXIT_INSTR_OFFSETS
	.align		4
        /*0078*/ 	.byte	0x04, 0x1c
        /*007a*/ 	.short	(.L_73 - .L_72)


	//   ....[0]....
.L_72:
        /*007c*/ 	.word	0x000000d0


	//   ....[1]....
        /*0080*/ 	.word	0x000008f0


	//----- nvinfo : EIATTR_CBANK_PARAM_SIZE
	.align		4
.L_73:
        /*0084*/ 	.byte	0x03, 0x19
        /*0086*/ 	.short	0x0024


	//----- nvinfo : EIATTR_PARAM_CBANK
	.align		4
        /*0088*/ 	.byte	0x04, 0x0a
        /*008a*/ 	.short	(.L_75 - .L_74)
	.align		4
.L_74:
        /*008c*/ 	.word	index@(.nv.constant0._Z9matrixMulPKfS0_Pfiii)
        /*0090*/ 	.short	0x0380
        /*0092*/ 	.short	0x0024


	//----- nvinfo : EIATTR_SW_WAR
	.align		4
.L_75:
        /*0094*/ 	.byte	0x04, 0x36
        /*0096*/ 	.short	(.L_77 - .L_76)
.L_76:
        /*0098*/ 	.word	0x00000008
.L_77:


//--------------------- .nv.info._Z9matrixAddPKfS0_Pfii --------------------------
	.section	.nv.info._Z9matrixAddPKfS0_Pfii,"",@"SHT_CUDA_INFO"
	.sectionflags	@""
	.align	4


	//----- nvinfo : EIATTR_CUDA_API_VERSION
	.align		4
        /*0000*/ 	.byte	0x04, 0x37
        /*0002*/ 	.short	(.L_79 - .L_78)
.L_78:
        /*0004*/ 	.word	0x00000082


	//----- nvinfo : EIATTR_KPARAM_INFO
	.align		4
.L_79:
        /*0008*/ 	.byte	0x04, 0x17
        /*000a*/ 	.short	(.L_81 - .L_80)
.L_80:
        /*000c*/ 	.word	0x00000000
        /*0010*/ 	.short	0x0004
        /*0012*/ 	.short	0x001c
        /*0014*/ 	.byte	0x00, 0xf0, 0x11, 0x00


	//----- nvinfo : EIATTR_KPARAM_INFO
	.align		4
.L_81:
        /*0018*/ 	.byte	0x04, 0x17
        /*001a*/ 	.short	(.L_83 - .L_82)
.L_82:
        /*001c*/ 	.word	0x00000000
        /*0020*/ 	.short	0x0003
        /*0022*/ 	.short	0x0018
        /*0024*/ 	.byte	0x00, 0xf0, 0x11, 0x00


	//----- nvinfo : EIATTR_KPARAM_INFO
	.align		4
.L_83:
        /*0028*/ 	.byte	0x04, 0x17
        /*002a*/ 	.short	(.L_85 - .L_84)
.L_84:
        /*002c*/ 	.word	0x00000000
        /*0030*/ 	.short	0x0002
        /*0032*/ 	.short	0x0010
        /*0034*/ 	.byte	0x00, 0xf5, 0x21, 0x00


	//----- nvinfo : EIATTR_KPARAM_INFO
	.align		4
.L_85:
        /*0038*/ 	.byte	0x04, 0x17
        /*003a*/ 	.short	(.L_87 - .L_86)
.L_86:
        /*003c*/ 	.word	0x00000000
        /*0040*/ 	.short	0x0001
        /*0042*/ 	.short	0x0008
        /*0044*/ 	.byte	0x00, 0xf5, 0x21, 0x00


	//----- nvinfo : EIATTR_KPARAM_INFO
	.align		4
.L_87:
        /*0048*/ 	.byte	0x04, 0x17
        /*004a*/ 	.short	(.L_89 - .L_88)
.L_88:
        /*004c*/ 	.word	0x00000000
        /*0050*/ 	.short	0x0000
        /*0052*/ 	.short	0x0000
        /*0054*/ 	.byte	0x00, 0xf5, 0x21, 0x00


	//----- nvinfo : EIATTR_SPARSE_MMA_MASK
	.align		4
.L_89:
        /*0058*/ 	.byte	0x03, 0x50
        /*005a*/ 	.short	0x0000


	//----- nvinfo : EIATTR_MAXREG_COUNT
	.align		4
        /*005c*/ 	.byte	0x03, 0x1b
        /*005e*/ 	.short	0x00ff


	//----- nvinfo : EIATTR_MERCURY_ISA_VERSION
	.align		4
        /*0060*/ 	.byte	0x03, 0x5f
        /*0062*/ 	.short	0x0101


	//----- nvinfo : EIATTR_VRC_CTA_INIT_COUNT
	.align		4
        /*0064*/ 	.byte	0x02, 0x4a
	.zero		1
	.zero		1


	//----- nvinfo : EIATTR_EXIT_INSTR_OFFSETS
	.align		4
        /*0068*/ 	.byte	0x04, 0x1c
        /*006a*/ 	.short	(.L_91 - .L_90)


	//   ....[0]....
.L_90:
        /*006c*/ 	.word	0x000000c0


	//   ....[1]....
        /*0070*/ 	.word	0x00000190


	//----- nvinfo : EIATTR_CBANK_PARAM_SIZE
	.align		4
.L_91:
        /*0074*/ 	.byte	0x03, 0x19
        /*0076*/ 	.short	0x0020


	//----- nvinfo : EIATTR_PARAM_CBANK
	.align		4
        /*0078*/ 	.byte	0x04, 0x0a
        /*007a*/ 	.short	(.L_93 - .L_92)
	.align		4
.L_92:
        /*007c*/ 	.word	index@(.nv.constant0._Z9matrixAddPKfS0_Pfii)
        /*0080*/ 	.short	0x0380
        /*0082*/ 	.short	0x0020


	//----- nvinfo : EIATTR_SW_WAR
	.align		4
.L_93:
        /*0084*/ 	.byte	0x04, 0x36
        /*0086*/ 	.short	(.L_95 - .L_94)
.L_94:
        /*0088*/ 	.word	0x00000008
.L_95:


//--------------------- .nv.callgraph             --------------------------
	.section	.nv.callgraph,"",@"SHT_CUDA_CALLGRAPH"
	.align	4
	.sectionentsize	8
	.align		4
        /*0000*/ 	.word	0x00000000
	.align		4
        /*0004*/ 	.word	0xffffffff
	.align		4
        /*0008*/ 	.word	0x00000000
	.align		4
        /*000c*/ 	.word	0xfffffffe
	.align		4
        /*0010*/ 	.word	0x00000000
	.align		4
        /*0014*/ 	.word	0xfffffffd
	.align		4
        /*0018*/ 	.word	0x00000000
	.align		4
        /*001c*/ 	.word	0xfffffffc


//--------------------- .text._Z13matrixInversePKfPfi --------------------------
	.section	.text._Z13matrixInversePKfPfi,"ax",@progbits
	.align	128
        .global         _Z13matrixInversePKfPfi
        .type           _Z13matrixInversePKfPfi,@function
        .size           _Z13matrixInversePKfPfi,(.L_x_74 - _Z13matrixInversePKfPfi)
        .other          _Z13matrixInversePKfPfi,@"STO_CUDA_ENTRY STV_DEFAULT"
_Z13matrixInversePKfPfi:
.text._Z13matrixInversePKfPfi:
[----:B------:R-:W0:Y:S08]  /*0000*/  LDC R1, c[0x0][0x37c] ;  /* 0x0000df00ff017b82 */ /* 0x000e300000000800 */
[----:B------:R-:W1:Y:S01]  /*0010*/  LDC R22, c[0x0][0x390] ;  /* 0x0000e400ff167b82 */ /* 0x000e620000000800 */
[----:B0-----:R-:W-:Y:S02]  /*0020*/  IADD3 R1, PT, PT, R1, -0x2000, RZ ;  /* 0xffffe00001017810 */ /* 0x001fe40007ffe0ff */
[----:B-1----:R-:W-:-:S13]  /*0030*/  ISETP.GE.AND P0, PT, R22, 0x1, PT ;  /* 0x000000011600780c */ /* 0x002fda0003f06270 */
[----:B------:R-:W-:Y:S05]  /*0040*/  @!P0 EXIT ;  /* 0x000000000000894d */ /* 0x000fea0003800000 */
[C---:B------:R-:W-:Y:S01]  /*0050*/  LOP3.LUT R16, R22.reuse, 0xf, RZ, 0xc0, !PT ;  /* 0x0000000f16107812 */ /* 0x040fe200078ec0ff */
[----:B------:R-:W-:Y:S01]  /*0060*/  IMAD.MOV.U32 R20, RZ, RZ, RZ ;  /* 0x000000ffff147224 */ /* 0x000fe200078e00ff */
[C---:B------:R-:W-:Y:S01]  /*0070*/  LOP3.LUT R3, R22.reuse, 0x7, RZ, 0xc0, !PT ;  /* 0x0000000716037812 */ /* 0x040fe200078ec0ff */
[----:B------:R-:W0:Y:S01]  /*0080*/  LDCU.64 UR8, c[0x0][0x358] ;  /* 0x00006b00ff0877ac */ /* 0x000e220008000a00 */
[C---:B------:R-:W-:Y:S02]  /*0090*/  LOP3.LUT R2, R22.reuse, 0x3, RZ, 0xc0, !PT ;  /* 0x0000000316027812 */ /* 0x040fe400078ec0ff */
[----:B------:R-:W-:Y:S02]  /*00a0*/  LOP3.LUT R22, R22, 0x7ffffff0, RZ, 0xc0, !PT ;  /* 0x7ffffff016167812 */ /* 0x000fe400078ec0ff */
[----:B------:R-:W-:-:S07]  /*00b0*/  MOV R0, R1 ;  /* 0x0000000100007202 */ /* 0x000fce0000000f00 */
.L_x_10:
[----:B-1----:R-:W1:Y:S01]  /*00c0*/  LDC R21, c[0x0][0x390] ;  /* 0x0000e400ff157b82 */ /* 0x002e620000000800 */
[----:B--2---:R-:W-:Y:S02]  /*00d0*/  HFMA2 R15, -RZ, RZ, 0, 0 ;  /* 0x00000000ff0f7431 */ /* 0x004fe400000001ff */
[C---:B------:R-:W-:Y:S02]  /*00e0*/  IMAD R17, R20.reuse, 0x100, R0 ;  /* 0x0000010014117824 */ /* 0x040fe400078e0200 */
[----:B-1----:R-:W-:Y:S02]  /*00f0*/  VIADD R19, R21, 0xffffffff ;  /* 0xffffffff15137836 */ /* 0x002fe40000000000 */
[----:B------:R-:W-:-:S03]  /*0100*/  IMAD R18, R20, R21, RZ ;  /* 0x0000001514127224 */ /* 0x000fc600078e02ff */
[----:B------:R-:W-:-:S13]  /*0110*/  ISETP.GE.U32.AND P0, PT, R19, 0xf, PT ;  /* 0x0000000f1300780c */ /* 0x000fda0003f06070 */
[----:B---34-:R-:W-:Y:S05]  /*0120*/  @!P0 BRA `(.L_x_0) ;  /* 0x0000000000748947 */ /* 0x018fea0003800000 */
[----:B------:R-:W-:-:S07]  /*0130*/  IMAD.MOV.U32 R23, RZ, RZ, RZ ;  /* 0x000000ffff177224 */ /* 0x000fce00078e00ff */
.L_x_1:
[----:B-1----:R-:W1:Y:S01]  /*0140*/  LDC.64 R26, c[0x0][0x380] ;  /* 0x0000e000ff1a7b82 */ /* 0x002e620000000a00 */
[----:B------:R-:W-:-:S05]  /*0150*/  IADD3 R5, PT, PT, R18, R23, RZ ;  /* 0x0000001712057210 */ /* 0x000fca0007ffe0ff */
[----:B-1----:R-:W-:-:S05]  /*0160*/  IMAD.WIDE.U32 R26, R5, 0x4, R26 ;  /* 0x00000004051a7825 */ /* 0x002fca00078e001a */
[----:B0-----:R-:W2:Y:S04]  /*0170*/  LDG.E R8, desc[UR8][R26.64] ;  /* 0x000000081a087981 */ /* 0x001ea8000c1e1900 */
[----:B------:R-:W2:Y:S04]  /*0180*/  LDG.E R9, desc[UR8][R26.64+0x4] ;  /* 0x000004081a097981 */ /* 0x000ea8000c1e1900 */
[----:B------:R-:W2:Y:S04]  /*0190*/  LDG.E R10, desc[UR8][R26.64+0x8] ;  /* 0x000008081a0a7981 */ /* 0x000ea8000c1e1900 */
[----:B------:R-:W2:Y:S01]  /*01a0*/  LDG.E R11, desc[UR8][R26.64+0xc] ;  /* 0x00000c081a0b7981 */ /* 0x000ea2000c1e1900 */
[----:B------:R-:W-:-:S03]  /*01b0*/  IMAD R24, R23, 0x4, R17 ;  /* 0x0000000417187824 */ /* 0x000fc600078e0211 */
[----:B------:R-:W3:Y:S04]  /*01c0*/  LDG.E R4, desc[UR8][R26.64+0x10] ;  /* 0x000010081a047981 */ /* 0x000ee8000c1e1900 */
[----:B------:R-:W3:Y:S04]  /*01d0*/  LDG.E R5, desc[UR8][R26.64+0x14] ;  /* 0x000014081a057981 */ /* 0x000ee8000c1e1900 */
[----:B------:R-:W3:Y:S04]  /*01e0*/  LDG.E R6, desc[UR8][R26.64+0x18] ;  /* 0x000018081a067981 */ /* 0x000ee8000c1e1900 */
[----:B------:R-:W3:Y:S04]  /*01f0*/  LDG.E R7, desc[UR8][R26.64+0x1c] ;  /* 0x00001c081a077981 */ /* 0x000ee8000c1e1900 */
[----:B------:R-:W4:Y:S04]  /*0200*/  LDG.E R12, desc[UR8][R26.64+0x30] ;  /* 0x000030081a0c7981 */ /* 0x000f28000c1e1900 */
[----:B------:R-:W4:Y:S04]  /*0210*/  LDG.E R13, desc[UR8][R26.64+0x34] ;  /* 0x000034081a0d7981 */ /* 0x000f28000c1e1900 */
[----:B------:R-:W4:Y:S04]  /*0220*/  LDG.E R14, desc[UR8][R26.64+0x38] ;  /* 0x000038081a0e7981 */ /* 0x000f28000c1e1900 */
[----:B------:R-:W4:Y:S04]  /*0230*/  LDG.E R15, desc[UR8][R26.64+0x3c] ;  /* 0x00003c081a0f7981 */ /* 0x000f28000c1e1900 */
[----:B--2---:R0:W-:Y:S04]  /*0240*/  STL.128 [R24], R8 ;  /* 0x0000000818007387 */ /* 0x0041e80000100c00 */
[----:B0-----:R-:W2:Y:S04]  /*0250*/  LDG.E R8, desc[UR8][R26.64+0x20] ;  /* 0x000020081a087981 */ /* 0x001ea8000c1e1900 */
[----:B------:R-:W2:Y:S04]  /*0260*/  LDG.E R9, desc[UR8][R26.64+0x24] ;  /* 0x000024081a097981 */ /* 0x000ea8000c1e1900 */
[----:B------:R-:W2:Y:S04]  /*0270*/  LDG.E R10, desc[UR8][R26.64+0x28] ;  /* 0x000028081a0a7981 */ /* 0x000ea8000c1e1900 */
[----:B------:R-:W2:Y:S01]  /*0280*/  LDG.E R11, desc[UR8][R26.64+0x2c] ;  /* 0x00002c081a0b7981 */ /* 0x000ea2000c1e1900 */
[----:B------:R-:W-:-:S03]  /*0290*/  IADD3 R23, PT, PT, R23, 0x10, RZ ;  /* 0x0000001017177810 */ /* 0x000fc60007ffe0ff */
[----:B---3--:R1:W-:Y:S04]  /*02a0*/  STL.128 [R24+0x10], R4 ;  /* 0x0000100418007387 */ /* 0x0083e80000100c00 */
[----:B----4-:R1:W-:Y:S01]  /*02b0*/  STL.128 [R24+0x30], R12 ;  /* 0x0000300c18007387 */ /* 0x0103e20000100c00 */
[----:B------:R-:W-:-:S03]  /*02c0*/  ISETP.NE.AND P0, PT, R23, R22, PT ;  /* 0x000000161700720c */ /* 0x000fc60003f05270 */
[----:B--2---:R1:W-:Y:S10]  /*02d0*/  STL.128 [R24+0x20], R8 ;  /* 0x0000200818007387 */ /* 0x0043f40000100c00 */
[----:B------:R-:W-:Y:S05]  /*02e0*/  @P0 BRA `(.L_x_1) ;  /* 0xfffffffc00940947 */ /* 0x000fea000383ffff */
[----:B-1----:R-:W-:-:S07]  /*02f0*/  IMAD.MOV.U32 R15, RZ, RZ, R22 ;  /* 0x000000ffff0f7224 */ /* 0x002fce00078e0016 */
.L_x_0:
[----:B------:R-:W-:Y:S02]  /*0300*/  ISETP.NE.AND P0, PT, R16, RZ, PT ;  /* 0x000000ff1000720c */ /* 0x000fe40003f05270 */
[----:B------:R-:W-:-:S11]  /*0310*/  IADD3 R14, PT, PT, R3, -0x1, RZ ;  /* 0xffffffff030e7810 */ /* 0x000fd60007ffe0ff */
[----:B------:R-:W-:Y:S05]  /*0320*/  @!P0 BRA `(.L_x_2) ;  /* 0x0000000000f88947 */ /* 0x000fea0003800000 */
[----:B------:R-:W-:Y:S01]  /*0330*/  VIADD R4, R16, 0xffffffff ;  /* 0xffffffff10047836 */ /* 0x000fe20000000000 */
[----:B------:R-:W-:-:S04]  /*0340*/  ISETP.NE.AND P1, PT, R3, RZ, PT ;  /* 0x000000ff0300720c */ /* 0x000fc80003f25270 */
[----:B------:R-:W-:-:S13]  /*0350*/  ISETP.GE.U32.AND P0, PT, R4, 0x7, PT ;  /* 0x000000070400780c */ /* 0x000fda0003f06070 */
[----:B------:R-:W-:Y:S05]  /*0360*/  @!P0 BRA `(.L_x_3) ;  /* 0x0000000000508947 */ /* 0x000fea0003800000 */
[----:B------:R-:W1:Y:S01]  /*0370*/  LDC.64 R12, c[0x0][0x380] ;  /* 0x0000e000ff0c7b82 */ /* 0x000e620000000a00 */
[CC--:B------:R-:W-:Y:S02]  /*0380*/  IADD3 R6, P0, PT, R18.reuse, R15.reuse, RZ ;  /* 0x0000000f12067210 */ /* 0x0c0fe40007f1e0ff */
[----:B------:R-:W-:-:S03]  /*0390*/  IADD3 R25, PT, PT, R18, R15, RZ ;  /* 0x0000000f12197210 */ /* 0x000fc60007ffe0ff */
[----:B------:R-:W-:Y:S02]  /*03a0*/  IMAD.X R7, RZ, RZ, RZ, P0 ;  /* 0x000000ffff077224 */ /* 0x000fe400000e06ff */
[----:B------:R-:W2:Y:S01]  /*03b0*/  LDC.64 R4, c[0x0][0x380] ;  /* 0x0000e000ff047b82 */ /* 0x000ea20000000a00 */
[----:B-1----:R-:W-:-:S04]  /*03c0*/  LEA R12, P0, R6, R12, 0x2 ;  /* 0x0000000c060c7211 */ /* 0x002fc800078010ff */
[----:B------:R-:W-:Y:S01]  /*03d0*/  LEA.HI.X R13, R6, R13, R7, 0x2, P0 ;  /* 0x0000000d060d7211 */ /* 0x000fe200000f1407 */
[----:B--2---:R-:W-:-:S04]  /*03e0*/  IMAD.WIDE.U32 R24, R25, 0x4, R4 ;  /* 0x0000000419187825 */ /* 0x004fc800078e0004 */
[----:B0-----:R-:W2:Y:S04]  /*03f0*/  LDG.E R6, desc[UR8][R12.64+0x8] ;  /* 0x000008080c067981 */ /* 0x001ea8000c1e1900 */
[----:B------:R-:W2:Y:S04]  /*0400*/  LDG.E R4, desc[UR8][R24.64] ;  /* 0x0000000818047981 */ /* 0x000ea8000c1e1900 */
[----:B------:R-:W2:Y:S04]  /*0410*/  LDG.E R5, desc[UR8][R12.64+0x4] ;  /* 0x000004080c057981 */ /* 0x000ea8000c1e1900 */
[----:B------:R-:W2:Y:S04]  /*0420*/  LDG.E R7, desc[UR8][R12.64+0xc] ;  /* 0x00000c080c077981 */ /* 0x000ea8000c1e1900 */
[----:B------:R-:W3:Y:S04]  /*0430*/  LDG.E R8, desc[UR8][R12.64+0x10] ;  /* 0x000010080c087981 */ /* 0x000ee8000c1e1900 */
[----:B------:R-:W3:Y:S04]  /*0440*/  LDG.E R9, desc[UR8][R12.64+0x14] ;  /* 0x000014080c097981 */ /* 0x000ee8000c1e1900 */
[----:B------:R-:W3:Y:S04]  /*0450*/  LDG.E R10, desc[UR8][R12.64+0x18] ;  /* 0x000018080c0a7981 */ /* 0x000ee8000c1e1900 */
[----:B------:R-:W3:Y:S01]  /*0460*/  LDG.E R11, desc[UR8][R12.64+0x1c] ;  /* 0x00001c080c0b7981 */ /* 0x000ee2000c1e1900 */
[C---:B------:R-:W-:Y:S01]  /*0470*/  LEA R23, R15.reuse, R17, 0x2 ;  /* 0x000000110f177211 */ /* 0x040fe200078e10ff */
[----:B------:R-:W-:-:S04]  /*0480*/  VIADD R15, R15, 0x8 ;  /* 0x000000080f0f7836 */ /* 0x000fc80000000000 */
[----:B--2---:R1:W-:Y:S04]  /*0490*/  STL.128 [R23], R4 ;  /* 0x0000000417007387 */ /* 0x0043e80000100c00 */
[----:B---3--:R1:W-:Y:S02]  /*04a0*/  STL.128 [R23+0x10], R8 ;  /* 0x0000100817007387 */ /* 0x0083e40000100c00 */
.L_x_3:
[----:B------:R-:W-:Y:S05]  /*04b0*/  @!P1 BRA `(.L_x_2) ;  /* 0x0000000000949947 */ /* 0x000fea0003800000 */
[----:B------:R-:W-:Y:S02]  /*04c0*/  ISETP.GE.U32.AND P0, PT, R14, 0x3, PT ;  /* 0x000000030e00780c */ /* 0x000fe40003f06070 */
[----:B------:R-:W-:-:S11]  /*04d0*/  ISETP.NE.AND P1, PT, R2, RZ, PT ;  /* 0x000000ff0200720c */ /* 0x000fd60003f25270 */
[----:B------:R-:W-:Y:S05]  /*04e0*/  @!P0 BRA `(.L_x_4) ;  /* 0x00000000003c8947 */ /* 0x000fea0003800000 */
[----:B-1----:R-:W1:Y:S01]  /*04f0*/  LDC.64 R8, c[0x0][0x380] ;  /* 0x0000e000ff087b82 */ /* 0x002e620000000a00 */
        /* <DEDUP_REMOVED lines=10> */
[----:B------:R-:W2:Y:S01]  /*05a0*/  LDG.E R5, desc[UR8][R8.64+0x4] ;  /* 0x0000040808057981 */ /* 0x000ea2000c1e1900 */
[C---:B------:R-:W-:Y:S01]  /*05b0*/  LEA R10, R15.reuse, R17, 0x2 ;  /* 0x000000110f0a7211 */ /* 0x040fe200078e10ff */
[----:B------:R-:W-:-:S04]  /*05c0*/  VIADD R15, R15, 0x4 ;  /* 0x000000040f0f7836 */ /* 0x000fc80000000000 */
[----:B--2---:R2:W-:Y:S03]  /*05d0*/  STL.128 [R10], R4 ;  /* 0x000000040a007387 */ /* 0x0045e60000100c00 */
.L_x_4:
[----:B------:R-:W-:Y:S05]  /*05e0*/  @!P1 BRA `(.L_x_2) ;  /* 0x0000000000489947 */ /* 0x000fea0003800000 */
[----:B-12---:R-:W1:Y:S01]  /*05f0*/  LDC.64 R4, c[0x0][0x380] ;  /* 0x0000e000ff047b82 */ /* 0x006e620000000a00 */
[----:B------:R-:W-:-:S05]  /*0600*/  IADD3 R7, PT, PT, R18, R15, RZ ;  /* 0x0000000f12077210 */ /* 0x000fca0007ffe0ff */
[----:B-1----:R-:W-:-:S06]  /*0610*/  IMAD.WIDE.U32 R4, R7, 0x4, R4 ;  /* 0x0000000407047825 */ /* 0x002fcc00078e0004 */
[----:B0-----:R-:W2:Y:S01]  /*0620*/  LDG.E R4, desc[UR8][R4.64] ;  /* 0x0000000804047981 */ /* 0x001ea2000c1e1900 */
[----:B------:R-:W-:Y:S01]  /*0630*/  IMAD R7, R15, 0x4, R17 ;  /* 0x000000040f077824 */ /* 0x000fe200078e0211 */
[----:B------:R-:W-:-:S04]  /*0640*/  ISETP.NE.AND P0, PT, R2, 0x1, PT ;  /* 0x000000010200780c */ /* 0x000fc80003f05270 */
[----:B--2---:R3:W-:Y:S09]  /*0650*/  STL [R7], R4 ;  /* 0x0000000407007387 */ /* 0x0047f20000100800 */
[----:B------:R-:W-:Y:S05]  /*0660*/  @!P0 BRA `(.L_x_2) ;  /* 0x0000000000288947 */ /* 0x000fea0003800000 */
[----:B---3--:R-:W0:Y:S01]  /*0670*/  LDC.64 R4, c[0x0][0x380] ;  /* 0x0000e000ff047b82 */ /* 0x008e220000000a00 */
[----:B------:R-:W-:Y:S02]  /*0680*/  IADD3 R18, P1, PT, R18, R15, RZ ;  /* 0x0000000f12127210 */ /* 0x000fe40007f3e0ff */
[----:B------:R-:W-:Y:S02]  /*0690*/  ISETP.NE.AND P0, PT, R2, 0x2, PT ;  /* 0x000000020200780c */ /* 0x000fe40003f05270 */
[----:B------:R-:W-:Y:S02]  /*06a0*/  IADD3.X R6, PT, PT, RZ, RZ, RZ, P1, !PT ;  /* 0x000000ffff067210 */ /* 0x000fe40000ffe4ff */
[----:B0-----:R-:W-:-:S04]  /*06b0*/  LEA R4, P1, R18, R4, 0x2 ;  /* 0x0000000412047211 */ /* 0x001fc800078210ff */
[----:B------:R-:W-:-:S05]  /*06c0*/  LEA.HI.X R5, R18, R5, R6, 0x2, P1 ;  /* 0x0000000512057211 */ /* 0x000fca00008f1406 */
[----:B------:R-:W2:Y:S04]  /*06d0*/  LDG.E R6, desc[UR8][R4.64+0x4] ;  /* 0x0000040804067981 */ /* 0x000ea8000c1e1900 */
[----:B------:R-:W3:Y:S04]  /*06e0*/  @P0 LDG.E R8, desc[UR8][R4.64+0x8] ;  /* 0x0000080804080981 */ /* 0x000ee8000c1e1900 */
[----:B--2---:R4:W-:Y:S04]  /*06f0*/  STL [R7+0x4], R6 ;  /* 0x0000040607007387 */ /* 0x0049e80000100800 */
[----:B---3--:R4:W-:Y:S02]  /*0700*/  @P0 STL [R7+0x8], R8 ;  /* 0x0000080807000387 */ /* 0x0089e40000100800 */
.L_x_2:
[----:B-123--:R-:W1:Y:S01]  /*0710*/  LDC R4, c[0x0][0x390] ;  /* 0x0000e400ff047b82 */ /* 0x00ee620000000800 */
[----:B------:R-:W-:Y:S02]  /*0720*/  ISETP.GE.U32.AND P1, PT, R19, 0x7, PT ;  /* 0x000000071300780c */ /* 0x000fe40003f26070 */
[----:B------:R-:W-:-:S11]  /*0730*/  ISETP.NE.AND P0, PT, R3, RZ, PT ;  /* 0x000000ff0300720c */ /* 0x000fd60003f05270 */
[----:B------:R-:W-:Y:S05]  /*0740*/  @!P1 BRA `(.L_x_5) ;  /* 0x00000000009c9947 */ /* 0x000fea0003800000 */
[----:B----4-:R-:W-:Y:S01]  /*0750*/  LOP3.LUT R8, R21, 0x7ffffff8, RZ, 0xc0, !PT ;  /* 0x7ffffff815087812 */ /* 0x010fe200078ec0ff */
[----:B------:R-:W-:-:S06]  /*0760*/  UMOV UR4, URZ ;  /* 0x000000ff00047c82 */ /* 0x000fcc0008000000 */
.L_x_6:
[C---:B-12---:R-:W-:Y:S01]  /*0770*/  IMAD.IADD R5, R4.reuse, 0x1, -R21 ;  /* 0x0000000104057824 */ /* 0x046fe200078e0a15 */
[----:B------:R-:W-:Y:S01]  /*0780*/  UIADD3 UR4, UPT, UPT, UR4, 0x8, URZ ;  /* 0x0000000804047890 */ /* 0x000fe2000fffe0ff */
[C---:B------:R-:W-:Y:S01]  /*0790*/  IMAD R6, R4.reuse, 0x4, R17 ;  /* 0x0000000404067824 */ /* 0x040fe200078e0211 */
[----:B------:R-:W-:Y:S01]  /*07a0*/  IADD3 R4, PT, PT, R4, 0x8, RZ ;  /* 0x0000000804047810 */ /* 0x000fe20007ffe0ff */
[C---:B------:R-:W-:Y:S01]  /*07b0*/  VIADD R9, R5.reuse, 0x2 ;  /* 0x0000000205097836 */ /* 0x040fe20000000000 */
[C---:B------:R-:W-:Y:S02]  /*07c0*/  IADD3 R7, PT, PT, R5.reuse, 0x1, RZ ;  /* 0x0000000105077810 */ /* 0x040fe40007ffe0ff */
[C---:B------:R-:W-:Y:S02]  /*07d0*/  IADD3 R13, PT, PT, R5.reuse, 0x5, RZ ;  /* 0x00000005050d7810 */ /* 0x040fe40007ffe0ff */
[C---:B------:R-:W-:Y:S02]  /*07e0*/  IADD3 R11, PT, PT, R5.reuse, 0x3, RZ ;  /* 0x00000003050b7810 */ /* 0x040fe40007ffe0ff */
[C---:B------:R-:W-:Y:S01]  /*07f0*/  ISETP.NE.AND P5, PT, R20.reuse, R7, PT ;  /* 0x000000071400720c */ /* 0x040fe20003fa5270 */
[C---:B------:R-:W-:Y:S01]  /*0800*/  VIADD R7, R5.reuse, 0x4 ;  /* 0x0000000405077836 */ /* 0x040fe20000000000 */
[C---:B------:R-:W-:Y:S01]  /*0810*/  ISETP.NE.AND P2, PT, R20.reuse, R13, PT ;  /* 0x0000000d1400720c */ /* 0x040fe20003f45270 */
[----:B------:R-:W-:Y:S01]  /*0820*/  VIADD R13, R5, 0x7 ;  /* 0x00000007050d7836 */ /* 0x000fe20000000000 */
[----:B------:R-:W-:-:S02]  /*0830*/  ISETP.NE.AND P1, PT, R20, R11, PT ;  /* 0x0000000b1400720c */ /* 0x000fc40003f25270 */
[C---:B------:R-:W-:Y:S02]  /*0840*/  ISETP.NE.AND P4, PT, R20.reuse, R5, PT ;  /* 0x000000051400720c */ /* 0x040fe40003f85270 */
[----:B------:R-:W-:Y:S02]  /*0850*/  IADD3 R11, PT, PT, R5, 0x6, RZ ;  /* 0x00000006050b7810 */ /* 0x000fe40007ffe0ff */
[C---:B------:R-:W-:Y:S02]  /*0860*/  ISETP.NE.AND P3, PT, R20.reuse, R7, PT ;  /* 0x000000071400720c */ /* 0x040fe40003f65270 */
[----:B------:R-:W-:Y:S02]  /*0870*/  FSEL R5, RZ, 1, P4 ;  /* 0x3f800000ff057808 */ /* 0x000fe40002000000 */
[----:B------:R-:W-:Y:S02]  /*0880*/  FSEL R7, RZ, 1, P5 ;  /* 0x3f800000ff077808 */ /* 0x000fe40002800000 */
[C---:B------:R-:W-:Y:S01]  /*0890*/  ISETP.NE.AND P6, PT, R20.reuse, R9, PT ;  /* 0x000000091400720c */ /* 0x040fe20003fc5270 */
[----:B------:R2:W-:Y:S01]  /*08a0*/  STL [R6], R5 ;  /* 0x0000000506007387 */ /* 0x0005e20000100800 */
[----:B------:R-:W-:-:S02]  /*08b0*/  ISETP.NE.AND P4, PT, R20, R11, PT ;  /* 0x0000000b1400720c */ /* 0x000fc40003f85270 */
[----:B------:R-:W-:Y:S01]  /*08c0*/  ISETP.NE.AND P5, PT, R20, R13, PT ;  /* 0x0000000d1400720c */ /* 0x000fe20003fa5270 */
[----:B------:R2:W-:Y:S01]  /*08d0*/  STL [R6+0x4], R7 ;  /* 0x0000040706007387 */ /* 0x0005e20000100800 */
[----:B------:R-:W-:Y:S02]  /*08e0*/  FSEL R9, RZ, 1, P6 ;  /* 0x3f800000ff097808 */ /* 0x000fe40003000000 */
[----:B------:R-:W-:Y:S02]  /*08f0*/  FSEL R11, RZ, 1, P1 ;  /* 0x3f800000ff0b7808 */ /* 0x000fe40000800000 */
[----:B------:R-:W-:Y:S01]  /*0900*/  FSEL R13, RZ, 1, P3 ;  /* 0x3f800000ff0d7808 */ /* 0x000fe20001800000 */
[----:B------:R2:W-:Y:S01]  /*0910*/  STL [R6+0x8], R9 ;  /* 0x0000080906007387 */ /* 0x0005e20000100800 */
[----:B------:R-:W-:Y:S02]  /*0920*/  FSEL R15, RZ, 1, P2 ;  /* 0x3f800000ff0f7808 */ /* 0x000fe40001000000 */
[----:B------:R-:W-:Y:S01]  /*0930*/  FSEL R19, RZ, 1, P4 ;  /* 0x3f800000ff137808 */ /* 0x000fe20002000000 */
[----:B------:R2:W-:Y:S01]  /*0940*/  STL [R6+0xc], R11 ;  /* 0x00000c0b06007387 */ /* 0x0005e20000100800 */
[----:B------:R-:W-:-:S02]  /*0950*/  FSEL R23, RZ, 1, P5 ;  /* 0x3f800000ff177808 */ /* 0x000fc40002800000 */
[----:B------:R-:W-:Y:S01]  /*0960*/  ISETP.NE.AND P1, PT, R8, UR4, PT ;  /* 0x0000000408007c0c */ /* 0x000fe2000bf25270 */
[----:B------:R2:W-:Y:S04]  /*0970*/  STL [R6+0x10], R13 ;  /* 0x0000100d06007387 */ /* 0x0005e80000100800 */
[----:B------:R2:W-:Y:S04]  /*0980*/  STL [R6+0x14], R15 ;  /* 0x0000140f06007387 */ /* 0x0005e80000100800 */
[----:B------:R2:W-:Y:S04]  /*0990*/  STL [R6+0x18], R19 ;  /* 0x0000181306007387 */ /* 0x0005e80000100800 */
[----:B------:R2:W-:Y:S01]  /*09a0*/  STL [R6+0x1c], R23 ;  /* 0x00001c1706007387 */ /* 0x0005e20000100800 */
[----:B------:R-:W-:Y:S05]  /*09b0*/  @P1 BRA `(.L_x_6) ;  /* 0xfffffffc006c1947 */ /* 0x000fea000383ffff */
.L_x_5:
[----:B------:R-:W-:Y:S05]  /*09c0*/  @!P0 BRA `(.L_x_7) ;  /* 0x0000000000a48947 */ /* 0x000fea0003800000 */
[----:B------:R-:W-:Y:S02]  /*09d0*/  ISETP.GE.U32.AND P0, PT, R14, 0x3, PT ;  /* 0x000000030e00780c */ /* 0x000fe40003f06070 */
[----:B------:R-:W-:-:S11]  /*09e0*/  ISETP.NE.AND P4, PT, R2, RZ, PT ;  /* 0x000000ff0200720c */ /* 0x000fd60003f85270 */
[----:B------:R-:W-:Y:S05]  /*09f0*/  @!P0 BRA `(.L_x_8) ;  /* 0x0000000000488947 */ /* 0x000fea0003800000 */
[C---:B-12---:R-:W-:Y:S02]  /*0a00*/  IMAD.IADD R5, R4.reuse, 0x1, -R21 ;  /* 0x0000000104057824 */ /* 0x046fe400078e0a15 */
[C---:B----4-:R-:W-:Y:S01]  /*0a10*/  IMAD R6, R4.reuse, 0x4, R17 ;  /* 0x0000000404067824 */ /* 0x050fe200078e0211 */
[----:B------:R-:W-:Y:S01]  /*0a20*/  IADD3 R4, PT, PT, R4, 0x4, RZ ;  /* 0x0000000404047810 */ /* 0x000fe20007ffe0ff */
[C---:B------:R-:W-:Y:S01]  /*0a30*/  VIADD R9, R5.reuse, 0x2 ;  /* 0x0000000205097836 */ /* 0x040fe20000000000 */
[C---:B------:R-:W-:Y:S02]  /*0a40*/  IADD3 R7, PT, PT, R5.reuse, 0x1, RZ ;  /* 0x0000000105077810 */ /* 0x040fe40007ffe0ff */
[----:B------:R-:W-:Y:S02]  /*0a50*/  IADD3 R11, PT, PT, R5, 0x3, RZ ;  /* 0x00000003050b7810 */ /* 0x000fe40007ffe0ff */
[C---:B------:R-:W-:Y:S02]  /*0a60*/  ISETP.NE.AND P0, PT, R20.reuse, R5, PT ;  /* 0x000000051400720c */ /* 0x040fe40003f05270 */
[----:B------:R-:W-:-:S02]  /*0a70*/  ISETP.NE.AND P1, PT, R20, R7, PT ;  /* 0x000000071400720c */ /* 0x000fc40003f25270 */
[C---:B------:R-:W-:Y:S02]  /*0a80*/  ISETP.NE.AND P2, PT, R20.reuse, R9, PT ;  /* 0x000000091400720c */ /* 0x040fe40003f45270 */
[----:B------:R-:W-:Y:S02]  /*0a90*/  ISETP.NE.AND P3, PT, R20, R11, PT ;  /* 0x0000000b1400720c */ /* 0x000fe40003f65270 */
[----:B------:R-:W-:Y:S02]  /*0aa0*/  FSEL R5, RZ, 1, P0 ;  /* 0x3f800000ff057808 */ /* 0x000fe40000000000 */
[----:B------:R-:W-:Y:S02]  /*0ab0*/  FSEL R7, RZ, 1, P1 ;  /* 0x3f800000ff077808 */ /* 0x000fe40000800000 */
[----:B------:R-:W-:Y:S01]  /*0ac0*/  FSEL R9, RZ, 1, P2 ;  /* 0x3f800000ff097808 */ /* 0x000fe20001000000 */
[----:B------:R3:W-:Y:S01]  /*0ad0*/  STL [R6], R5 ;  /* 0x0000000506007387 */ /* 0x0007e20000100800 */
[----:B------:R-:W-:-:S03]  /*0ae0*/  FSEL R11, RZ, 1, P3 ;  /* 0x3f800000ff0b7808 */ /* 0x000fc60001800000 */
[----:B------:R3:W-:Y:S04]  /*0af0*/  STL [R6+0x4], R7 ;  /* 0x0000040706007387 */ /* 0x0007e80000100800 */
[----:B------:R3:W-:Y:S04]  /*0b00*/  STL [R6+0x8], R9 ;  /* 0x0000080906007387 */ /* 0x0007e80000100800 */
[----:B------:R3:W-:Y:S02]  /*0b10*/  STL [R6+0xc], R11 ;  /* 0x00000c0b06007387 */ /* 0x0007e40000100800 */
.L_x_8:
[----:B------:R-:W-:Y:S05]  /*0b20*/  @!P4 BRA `(.L_x_7) ;  /* 0x00000000004cc947 */ /* 0x000fea0003800000 */
[----:B------:R-:W-:Y:S02]  /*0b30*/  ISETP.NE.AND P1, PT, R2, 0x1, PT ;  /* 0x000000010200780c */ /* 0x000fe40003f25270 */
[----:B--23--:R-:W-:-:S04]  /*0b40*/  LOP3.LUT R5, R21, 0x1, RZ, 0xc0, !PT ;  /* 0x0000000115057812 */ /* 0x00cfc800078ec0ff */
[----:B------:R-:W-:-:S07]  /*0b50*/  ISETP.NE.U32.AND P0, PT, R5, 0x1, PT ;  /* 0x000000010500780c */ /* 0x000fce0003f05070 */
[----:B------:R-:W-:Y:S06]  /*0b60*/  @!P1 BRA `(.L_x_9) ;  /* 0x0000000000289947 */ /* 0x000fec0003800000 */
[C---:B-1----:R-:W-:Y:S02]  /*0b70*/  IMAD.IADD R5, R4.reuse, 0x1, -R21 ;  /* 0x0000000104057824 */ /* 0x042fe400078e0a15 */
[C---:B----4-:R-:W-:Y:S01]  /*0b80*/  IMAD R6, R4.reuse, 0x4, R17 ;  /* 0x0000000404067824 */ /* 0x050fe200078e0211 */
[----:B------:R-:W-:Y:S02]  /*0b90*/  IADD3 R4, PT, PT, R4, 0x2, RZ ;  /* 0x0000000204047810 */ /* 0x000fe40007ffe0ff */
[----:B------:R-:W-:Y:S02]  /*0ba0*/  IADD3 R7, PT, PT, R5, 0x1, RZ ;  /* 0x0000000105077810 */ /* 0x000fe40007ffe0ff */
[C---:B------:R-:W-:Y:S02]  /*0bb0*/  ISETP.NE.AND P1, PT, R20.reuse, R5, PT ;  /* 0x000000051400720c */ /* 0x040fe40003f25270 */
[----:B------:R-:W-:Y:S02]  /*0bc0*/  ISETP.NE.AND P2, PT, R20, R7, PT ;  /* 0x000000071400720c */ /* 0x000fe40003f45270 */
[----:B------:R-:W-:-:S02]  /*0bd0*/  FSEL R5, RZ, 1, P1 ;  /* 0x3f800000ff057808 */ /* 0x000fc40000800000 */
[----:B------:R-:W-:-:S03]  /*0be0*/  FSEL R7, RZ, 1, P2 ;  /* 0x3f800000ff077808 */ /* 0x000fc60001000000 */
[----:B------:R2:W-:Y:S04]  /*0bf0*/  STL [R6], R5 ;  /* 0x0000000506007387 */ /* 0x0005e80000100800 */
[----:B------:R2:W-:Y:S02]  /*0c00*/  STL [R6+0x4], R7 ;  /* 0x0000040706007387 */ /* 0x0005e40000100800 */
.L_x_9:
[C---:B-12---:R-:W-:Y:S01]  /*0c10*/  @!P0 IMAD.IADD R5, R4.reuse, 0x1, -R21 ;  /* 0x0000000104058824 */ /* 0x046fe200078e0a15 */
[----:B------:R-:W-:-:S04]  /*0c20*/  @!P0 LEA R17, R4, R17, 0x2 ;  /* 0x0000001104118211 */ /* 0x000fc800078e10ff */
[----:B------:R-:W-:-:S04]  /*0c30*/  @!P0 ISETP.NE.AND P1, PT, R20, R5, PT ;  /* 0x000000051400820c */ /* 0x000fc80003f25270 */
[----:B------:R-:W-:-:S05]  /*0c40*/  @!P0 FSEL R4, RZ, 1, P1 ;  /* 0x3f800000ff048808 */ /* 0x000fca0000800000 */
[----:B------:R1:W-:Y:S04]  /*0c50*/  @!P0 STL [R17], R4 ;  /* 0x0000000411008387 */ /* 0x0003e80000100800 */
.L_x_7:
[----:B------:R-:W-:-:S05]  /*0c60*/  VIADD R20, R20, 0x1 ;  /* 0x0000000114147836 */ /* 0x000fca0000000000 */
[----:B------:R-:W-:-:S13]  /*0c70*/  ISETP.NE.AND P0, PT, R20, R21, PT ;  /* 0x000000151400720c */ /* 0x000fda0003f05270 */
[----:B------:R-:W-:Y:S05]  /*0c80*/  @P0 BRA `(.L_x_10) ;  /* 0xfffffff4000c0947 */ /* 0x000fea000383ffff */
[----:B------:R-:W-:Y:S01]  /*0c90*/  SHF.L.U32 R21, R21, 0x1, RZ ;  /* 0x0000000115157819 */ /* 0x000fe200000006ff */
[----:B------:R-:W-:-:S03]  /*0ca0*/  IMAD.MOV.U32 R18, RZ, RZ, RZ ;  /* 0x000000ffff127224 */ /* 0x000fc600078e00ff */
[C---:B------:R-:W-:Y:S02]  /*0cb0*/  LOP3.LUT R20, R21.reuse, 0x7ffffff0, RZ, 0xc0, !PT ;  /* 0x7ffffff015147812 */ /* 0x040fe400078ec0ff */
[----:B--2---:R-:W-:-:S07]  /*0cc0*/  IADD3 R19, PT, PT, R21, -0x1, RZ ;  /* 0xffffffff15137810 */ /* 0x004fce0007ffe0ff */
.L_x_51:
[----:B-1----:R-:W-:-:S04]  /*0cd0*/  IMAD R17, R18, 0x100, R0 ;  /* 0x0000010012117824 */ /* 0x002fc800078e0200 */
[----:B-----5:R-:W-:-:S06]  /*0ce0*/  IMAD R12, R18, 0x4, R17 ;  /* 0x00000004120c7824 */ /* 0x020fcc00078e0211 */
[----:B------:R-:W5:Y:S01]  /*0cf0*/  LDL R12, [R12] ;  /* 0x000000000c0c7983 */ /* 0x000f620000100800 */
[----:B------:R-:W-:Y:S01]  /*0d00*/  ISETP.GE.U32.AND P0, PT, R19, 0xf, PT ;  /* 0x0000000f1300780c */ /* 0x000fe20003f06070 */
[----:B---34-:R-:W-:-:S12]  /*0d10*/  HFMA2 R6, -RZ, RZ, 0, 0 ;  /* 0x00000000ff067431 */ /* 0x018fd800000001ff */
[----:B--2---:R-:W-:Y:S05]  /*0d20*/  @!P0 BRA `(.L_x_11) ;  /* 0x0000000c00288947 */ /* 0x004fea0003800000 */
[----:B------:R-:W-:-:S07]  /*0d30*/  IMAD.MOV.U32 R14, RZ, RZ, RZ ;  /* 0x000000ffff0e7224 */ /* 0x000fce00078e00ff */
.L_x_28:
[----:B-1----:R-:W-:-:S05]  /*0d40*/  LEA R13, R14, R17, 0x2 ;  /* 0x000000110e0d7211 */ /* 0x002fca00078e10ff */
[----:B------:R-:W2:Y:S01]  /*0d50*/  LDL.128 R4, [R13] ;  /* 0x000000000d047983 */ /* 0x000ea20000100c00 */
[----:B-----5:R-:W1:Y:S01]  /*0d60*/  MUFU.RCP R9, R12 ;  /* 0x0000000c00097308 */ /* 0x020e620000001000 */
[----:B------:R-:W-:-:S05]  /*0d70*/  VIADD R14, R14, 0x10 ;  /* 0x000000100e0e7836 */ /* 0x000fca0000000000 */
[----:B------:R-:W-:Y:S01]  /*0d80*/  ISETP.NE.AND P2, PT, R14, R20, PT ;  /* 0x000000140e00720c */ /* 0x000fe20003f45270 */
[----:B-1----:R-:W-:-:S04]  /*0d90*/  FFMA R8, -R12, R9, 1 ;  /* 0x3f8000000c087423 */ /* 0x002fc80000000109 */
[----:B------:R-:W-:Y:S01]  /*0da0*/  FFMA R9, R9, R8, R9 ;  /* 0x0000000809097223 */ /* 0x000fe20000000009 */
[----:B--2---:R-:W1:Y:S03]  /*0db0*/  FCHK P0, R4, R12 ;  /* 0x0000000c04007302 */ /* 0x004e660000000000 */
[----:B------:R-:W-:-:S04]  /*0dc0*/  FFMA R8, R4, R9, RZ ;  /* 0x0000000904087223 */ /* 0x000fc800000000ff */
[----:B------:R-:W-:-:S04]  /*0dd0*/  FFMA R10, -R12, R8, R4 ;  /* 0x000000080c0a7223 */ /* 0x000fc80000000104 */
[----:B------:R-:W-:Y:S01]  /*0de0*/  FFMA R8, R9, R10, R8 ;  /* 0x0000000a09087223 */ /* 0x000fe20000000008 */
[----:B-1----:R-:W-:Y:S06]  /*0df0*/  @!P0 BRA `(.L_x_12) ;  /* 0x0000000000108947 */ /* 0x002fec0003800000 */
[----:B------:R-:W-:Y:S02]  /*0e00*/  MOV R25, R4 ;  /* 0x0000000400197202 */ /* 0x000fe40000000f00 */
[----:B------:R-:W-:-:S07]  /*0e10*/  MOV R15, 0xe30 ;  /* 0x00000e30000f7802 */ /* 0x000fce0000000f00 */
[----:B0-----:R-:W-:Y:S05]  /*0e20*/  CALL.REL.NOINC `($__internal_0_$__cuda_sm3x_div_rn_noftz_f32_slowpath) ;  /* 0x00000028004c7944 */ /* 0x001fea0003c00000 */
[----:B------:R-:W-:-:S07]  /*0e30*/  IMAD.MOV.U32 R8, RZ, RZ, R11 ;  /* 0x000000ffff087224 */ /* 0x000fce00078e000b */
.L_x_12:
[----:B------:R-:W1:Y:S08]  /*0e40*/  MUFU.RCP R9, R12 ;  /* 0x0000000c00097308 */ /* 0x000e700000001000 */
[----:B------:R-:W2:Y:S01]  /*0e50*/  FCHK P0, R5, R12 ;  /* 0x0000000c05007302 */ /* 0x000ea20000000000 */
[----:B-1----:R-:W-:-:S04]  /*0e60*/  FFMA R4, -R12, R9, 1 ;  /* 0x3f8000000c047423 */ /* 0x002fc80000000109 */
[----:B------:R-:W-:-:S04]  /*0e70*/  FFMA R10, R9, R4, R9 ;  /* 0x00000004090a7223 */ /* 0x000fc80000000009 */
[----:B------:R-:W-:-:S04]  /*0e80*/  FFMA R9, R5, R10, RZ ;  /* 0x0000000a05097223 */ /* 0x000fc800000000ff */
[----:B------:R-:W-:-:S04]  /*0e90*/  FFMA R4, -R12, R9, R5 ;  /* 0x000000090c047223 */ /* 0x000fc80000000105 */
[----:B------:R-:W-:Y:S01]  /*0ea0*/  FFMA R9, R10, R4, R9 ;  /* 0x000000040a097223 */ /* 0x000fe20000000009 */
[----:B--2---:R-:W-:Y:S06]  /*0eb0*/  @!P0 BRA `(.L_x_13) ;  /* 0x0000000000108947 */ /* 0x004fec0003800000 */
[----:B------:R-:W-:Y:S02]  /*0ec0*/  MOV R25, R5 ;  /* 0x0000000500197202 */ /* 0x000fe40000000f00 */
[----:B------:R-:W-:-:S07]  /*0ed0*/  MOV R15, 0xef0 ;  /* 0x00000ef0000f7802 */ /* 0x000fce0000000f00 */
[----:B0-----:R-:W-:Y:S05]  /*0ee0*/  CALL.REL.NOINC `($__internal_0_$__cuda_sm3x_div_rn_noftz_f32_slowpath) ;  /* 0x00000028001c7944 */ /* 0x001fea0003c00000 */
[----:B------:R-:W-:-:S07]  /*0ef0*/  IMAD.MOV.U32 R9, RZ, RZ, R11 ;  /* 0x000000ffff097224 */ /* 0x000fce00078e000b */
.L_x_13:
        /* <DEDUP_REMOVED lines=12> */
.L_x_14:
        /* <DEDUP_REMOVED lines=11> */
.L_x_15:
[----:B------:R-:W2:Y:S01]  /*1070*/  LDL.128 R4, [R13+0x10] ;  /* 0x000010000d047983 */ /* 0x000ea20000100c00 */
[----:B------:R-:W1:Y:S03]  /*1080*/  MUFU.RCP R15, R12 ;  /* 0x0000000c000f7308 */ /* 0x000e660000001000 */
[----:B------:R3:W-:Y:S01]  /*1090*/  STL.128 [R13], R8 ;  /* 0x000000080d007387 */ /* 0x0007e20000100c00 */
[----:B-1----:R-:W-:-:S04]  /*10a0*/  FFMA R22, -R12, R15, 1 ;  /* 0x3f8000000c167423 */ /* 0x002fc8000000010f */
[----:B------:R-:W-:Y:S01]  /*10b0*/  FFMA R15, R15, R22, R15 ;  /* 0x000000160f0f7223 */ /* 0x000fe2000000000f */
[----:B--2---:R-:W1:Y:S03]  /*10c0*/  FCHK P0, R4, R12 ;  /* 0x0000000c04007302 */ /* 0x004e660000000000 */
[----:B------:R-:W-:-:S04]  /*10d0*/  FFMA R23, R15, R4, RZ ;  /* 0x000000040f177223 */ /* 0x000fc800000000ff */
[----:B------:R-:W-:-:S04]  /*10e0*/  FFMA R22, -R12, R23, R4 ;  /* 0x000000170c167223 */ /* 0x000fc80000000104 */
[----:B---3--:R-:W-:Y:S01]  /*10f0*/  FFMA R8, R15, R22, R23 ;  /* 0x000000160f087223 */ /* 0x008fe20000000017 */
[----:B-1----:R-:W-:Y:S06]  /*1100*/  @!P0 BRA `(.L_x_16) ;  /* 0x0000000000108947 */ /* 0x002fec0003800000 */
[----:B------:R-:W-:Y:S01]  /*1110*/  IMAD.MOV.U32 R25, RZ, RZ, R4 ;  /* 0x000000ffff197224 */ /* 0x000fe200078e0004 */
[----:B------:R-:W-:-:S07]  /*1120*/  MOV R15, 0x1140 ;  /* 0x00001140000f7802 */ /* 0x000fce0000000f00 */
[----:B0-----:R-:W-:Y:S05]  /*1130*/  CALL.REL.NOINC `($__internal_0_$__cuda_sm3x_div_rn_noftz_f32_slowpath) ;  /* 0x0000002400887944 */ /* 0x001fea0003c00000 */
[----:B------:R-:W-:-:S07]  /*1140*/  MOV R8, R11 ;  /* 0x0000000b00087202 */ /* 0x000fce0000000f00 */
.L_x_16:
        /* <DEDUP_REMOVED lines=8> */
[----:B------:R-:W-:Y:S01]  /*11d0*/  IMAD.MOV.U32 R25, RZ, RZ, R5 ;  /* 0x000000ffff197224 */ /* 0x000fe200078e0005 */
[----:B------:R-:W-:-:S07]  /*11e0*/  MOV R15, 0x1200 ;  /* 0x00001200000f7802 */ /* 0x000fce0000000f00 */
[----:B0-----:R-:W-:Y:S05]  /*11f0*/  CALL.REL.NOINC `($__internal_0_$__cuda_sm3x_div_rn_noftz_f32_slowpath) ;  /* 0x0000002400587944 */ /* 0x001fea0003c00000 */
[----:B------:R-:W-:-:S07]  /*1200*/  MOV R9, R11 ;  /* 0x0000000b00097202 */ /* 0x000fce0000000f00 */
.L_x_17:
        /* <DEDUP_REMOVED lines=12> */
.L_x_18:
        /* <DEDUP_REMOVED lines=11> */
.L_x_19:
[----:B------:R-:W2:Y:S01]  /*1380*/  LDL.128 R4, [R13+0x20] ;  /* 0x000020000d047983 */ /* 0x000ea20000100c00 */
[----:B------:R-:W1:Y:S03]  /*1390*/  MUFU.RCP R15, R12 ;  /* 0x0000000c000f7308 */ /* 0x000e660000001000 */
[----:B------:R3:W-:Y:S01]  /*13a0*/  STL.128 [R13+0x10], R8 ;  /* 0x000010080d007387 */ /* 0x0007e20000100c00 */
[----:B-1----:R-:W-:-:S04]  /*13b0*/  FFMA R22, -R12, R15, 1 ;  /* 0x3f8000000c167423 */ /* 0x002fc8000000010f */
[----:B------:R-:W-:Y:S01]  /*13c0*/  FFMA R15, R15, R22, R15 ;  /* 0x000000160f0f7223 */ /* 0x000fe2000000000f */
[----:B--2---:R-:W1:Y:S03]  /*13d0*/  FCHK P0, R4, R12 ;  /* 0x0000000c04007302 */ /* 0x004e660000000000 */
[----:B------:R-:W-:-:S04]  /*13e0*/  FFMA R23, R15, R4, RZ ;  /* 0x000000040f177223 */ /* 0x000fc800000000ff */
[----:B------:R-:W-:-:S04]  /*13f0*/  FFMA R22, -R12, R23, R4 ;  /* 0x000000170c167223 */ /* 0x000fc80000000104 */
[----:B---3--:R-:W-:Y:S01]  /*1400*/  FFMA R8, R15, R22, R23 ;  /* 0x000000160f087223 */ /* 0x008fe20000000017 */
[----:B-1----:R-:W-:Y:S06]  /*1410*/  @!P0 BRA `(.L_x_20) ;  /* 0x0000000000108947 */ /* 0x002fec0003800000 */
[----:B------:R-:W-:Y:S02]  /*1420*/  MOV R25, R4 ;  /* 0x0000000400197202 */ /* 0x000fe40000000f00 */
[----:B------:R-:W-:-:S07]  /*1430*/  MOV R15, 0x1450 ;  /* 0x00001450000f7802 */ /* 0x000fce0000000f00 */
[----:B0-----:R-:W-:Y:S05]  /*1440*/  CALL.REL.NOINC `($__internal_0_$__cuda_sm3x_div_rn_noftz_f32_slowpath) ;  /* 0x0000002000c47944 */ /* 0x001fea0003c00000 */
[----:B------:R-:W-:-:S07]  /*1450*/  IMAD.MOV.U32 R8, RZ, RZ, R11 ;  /* 0x000000ffff087224 */ /* 0x000fce00078e000b */
.L_x_20:
        /* <DEDUP_REMOVED lines=12> */
.L_x_21:
        /* <DEDUP_REMOVED lines=12> */
.L_x_22:
        /* <DEDUP_REMOVED lines=11> */
.L_x_23:
        /* <DEDUP_REMOVED lines=14> */
.L_x_24:
        /* <DEDUP_REMOVED lines=12> */
.L_x_25:
        /* <DEDUP_REMOVED lines=12> */
.L_x_26:
        /* <DEDUP_REMOVED lines=11> */
.L_x_27:
[----:B------:R1:W-:Y:S01]  /*19a0*/  STL.128 [R13+0x30], R8 ;  /* 0x000030080d007387 */ /* 0x0003e20000100c00 */
[----:B------:R-:W-:Y:S05]  /*19b0*/  @P2 BRA `(.L_x_28) ;  /* 0xfffffff000e02947 */ /* 0x000fea000383ffff */
[----:B------:R-:W-:-:S07]  /*19c0*/  MOV R6, R20 ;  /* 0x0000001400067202 */ /* 0x000fce0000000f00 */
.L_x_11:
[----:B------:R-:W-:-:S13]  /*19d0*/  ISETP.NE.AND P0, PT, R3, RZ, PT ;  /* 0x000000ff0300720c */ /* 0x000fda0003f05270 */
[----:B------:R-:W-:Y:S05]  /*19e0*/  @!P0 BRA `(.L_x_29) ;  /* 0x0000000c000c8947 */ /* 0x000fea0003800000 */
[----:B------:R-:W-:-:S04]  /*19f0*/  IADD3 R4, PT, PT, R3, -0x1, R3 ;  /* 0xffffffff03047810 */ /* 0x000fc80007ffe003 */
[----:B------:R-:W-:-:S13]  /*1a00*/  ISETP.GE.U32.AND P0, PT, R4, 0x7, PT ;  /* 0x000000070400780c */ /* 0x000fda0003f06070 */
[----:B------:R-:W-:Y:S05]  /*1a10*/  @!P0 BRA `(.L_x_30) ;  /* 0x0000000400988947 */ /* 0x000fea0003800000 */
[----:B------:R-:W-:-:S05]  /*1a20*/  IMAD R5, R6, 0x4, R17 ;  /* 0x0000000406057824 */ /* 0x000fca00078e0211 */
[----:B------:R-:W2:Y:S01]  /*1a30*/  LDL R25, [R5] ;  /* 0x0000000005197983 */ /* 0x000ea20000100800 */
[----:B-----5:R-:W3:Y:S02]  /*1a40*/  MUFU.RCP R7, R12 ;  /* 0x0000000c00077308 */ /* 0x020ee40000001000 */
[----:B---3--:R-:W-:-:S04]  /*1a50*/  FFMA R4, -R12, R7, 1 ;  /* 0x3f8000000c047423 */ /* 0x008fc80000000107 */
[----:B------:R-:W-:Y:S02]  /*1a60*/  FFMA R4, R7, R4, R7 ;  /* 0x0000000407047223 */ /* 0x000fe40000000007 */
[----:B--2---:R-:W2:Y:S02]  /*1a70*/  FCHK P0, R25, R12 ;  /* 0x0000000c19007302 */ /* 0x004ea40000000000 */
[----:B------:R-:W-:-:S04]  /*1a80*/  FFMA R7, R4, R25, RZ ;  /* 0x0000001904077223 */ /* 0x000fc800000000ff */
[----:B-1----:R-:W-:-:S04]  /*1a90*/  FFMA R8, -R12, R7, R25 ;  /* 0x000000070c087223 */ /* 0x002fc80000000119 */
[----:B------:R-:W-:Y:S01]  /*1aa0*/  FFMA R11, R4, R8, R7 ;  /* 0x00000008040b7223 */ /* 0x000fe20000000007 */
[----:B--2---:R-:W-:Y:S06]  /*1ab0*/  @!P0 BRA `(.L_x_31) ;  /* 0x0000000000088947 */ /* 0x004fec0003800000 */
[----:B------:R-:W-:-:S07]  /*1ac0*/  MOV R15, 0x1ae0 ;  /* 0x00001ae0000f7802 */ /* 0x000fce0000000f00 */
[----:B0-----:R-:W-:Y:S05]  /*1ad0*/  CALL.REL.NOINC `($__internal_0_$__cuda_sm3x_div_rn_noftz_f32_slowpath) ;  /* 0x0000001c00207944 */ /* 0x001fea0003c00000 */
.L_x_31:
[----:B------:R-:W2:Y:S01]  /*1ae0*/  LDL R25, [R5+0x4] ;  /* 0x0000040005197983 */ /* 0x000ea20000100800 */
[----:B------:R-:W1:Y:S03]  /*1af0*/  MUFU.RCP R7, R12 ;  /* 0x0000000c00077308 */ /* 0x000e660000001000 */
[----:B------:R3:W-:Y:S01]  /*1b00*/  STL [R5], R11 ;  /* 0x0000000b05007387 */ /* 0x0007e20000100800 */
[----:B-1----:R-:W-:-:S04]  /*1b10*/  FFMA R4, -R12, R7, 1 ;  /* 0x3f8000000c047423 */ /* 0x002fc80000000107 */
[----:B------:R-:W-:Y:S01]  /*1b20*/  FFMA R4, R7, R4, R7 ;  /* 0x0000000407047223 */ /* 0x000fe20000000007 */
[----:B--2---:R-:W1:Y:S03]  /*1b30*/  FCHK P0, R25, R12 ;  /* 0x0000000c19007302 */ /* 0x004e660000000000 */
[----:B------:R-:W-:-:S04]  /*1b40*/  FFMA R7, R4, R25, RZ ;  /* 0x0000001904077223 */ /* 0x000fc800000000ff */
[----:B------:R-:W-:-:S04]  /*1b50*/  FFMA R8, -R12, R7, R25 ;  /* 0x000000070c087223 */ /* 0x000fc80000000119 */
[----:B------:R-:W-:Y:S01]  /*1b60*/  FFMA R8, R4, R8, R7 ;  /* 0x0000000804087223 */ /* 0x000fe20000000007 */
[----:B-1-3--:R-:W-:Y:S06]  /*1b70*/  @!P0 BRA `(.L_x_32) ;  /* 0x00000000000c8947 */ /* 0x00afec0003800000 */
[----:B------:R-:W-:-:S07]  /*1b80*/  MOV R15, 0x1ba0 ;  /* 0x00001ba0000f7802 */ /* 0x000fce0000000f00 */
[----:B0-----:R-:W-:Y:S05]  /*1b90*/  CALL.REL.NOINC `($__internal_0_$__cuda_sm3x_div_rn_noftz_f32_slowpath) ;  /* 0x0000001800f07944 */ /* 0x001fea0003c00000 */
[----:B------:R-:W-:-:S07]  /*1ba0*/  MOV R8, R11 ;  /* 0x0000000b00087202 */ /* 0x000fce0000000f00 */
.L_x_32:
[----:B------:R-:W2:Y:S01]  /*1bb0*/  LDL R25, [R5+0x8] ;  /* 0x0000080005197983 */ /* 0x000ea20000100800 */
[----:B------:R-:W1:Y:S03]  /*1bc0*/  MUFU.RCP R7, R12 ;  /* 0x0000000c00077308 */ /* 0x000e660000001000 */
[----:B------:R3:W-:Y:S01]  /*1bd0*/  STL [R5+0x4], R8 ;  /* 0x0000040805007387 */ /* 0x0007e20000100800 */
        /* <DEDUP_REMOVED lines=9> */
.L_x_33:
        /* <DEDUP_REMOVED lines=12> */
[----:B------:R-:W-:-:S07]  /*1d30*/  IMAD.MOV.U32 R8, RZ, RZ, R11 ;  /* 0x000000ffff087224 */ /* 0x000fce00078e000b */
.L_x_34:
        /* <DEDUP_REMOVED lines=12> */
.L_x_35:
        /* <DEDUP_REMOVED lines=13> */
.L_x_36:
        /* <DEDUP_REMOVED lines=12> */
.L_x_37:
        /* <DEDUP_REMOVED lines=13> */
.L_x_38:
[----:B------:R2:W-:Y:S01]  /*2060*/  STL [R5+0x1c], R4 ;  /* 0x00001c0405007387 */ /* 0x0005e20000100800 */
[----:B------:R-:W-:-:S07]  /*2070*/  VIADD R6, R6, 0x8 ;  /* 0x0000000806067836 */ /* 0x000fce0000000000 */
.L_x_30:
[----:B------:R-:W-:-:S13]  /*2080*/  ISETP.NE.AND P0, PT, R2, RZ, PT ;  /* 0x000000ff0200720c */ /* 0x000fda0003f05270 */
[----:B------:R-:W-:Y:S05]  /*2090*/  @!P0 BRA `(.L_x_29) ;  /* 0x0000000400608947 */ /* 0x000fea0003800000 */
[----:B------:R-:W3:Y:S02]  /*20a0*/  LDC R21, c[0x0][0x390] ;  /* 0x0000e400ff157b82 */ /* 0x000ee40000000800 */
[----:B---3--:R-:W-:-:S04]  /*20b0*/  SHF.L.U32 R21, R21, 0x1, RZ ;  /* 0x0000000115157819 */ /* 0x008fc800000006ff */
[----:B--2---:R-:W-:-:S04]  /*20c0*/  LOP3.LUT R4, R21, 0x6, RZ, 0xc0, !PT ;  /* 0x0000000615047812 */ /* 0x004fc800078ec0ff */
[----:B------:R-:W-:-:S04]  /*20d0*/  IADD3 R4, PT, PT, R4, -0x1, RZ ;  /* 0xffffffff04047810 */ /* 0x000fc80007ffe0ff */
        /* <DEDUP_REMOVED lines=14> */
.L_x_40:
        /* <DEDUP_REMOVED lines=13> */
.L_x_41:
        /* <DEDUP_REMOVED lines=12> */
.L_x_42:
        /* <DEDUP_REMOVED lines=13> */
.L_x_43:
[----:B------:R2:W-:Y:S01]  /*2420*/  STL [R5+0xc], R4 ;  /* 0x00000c0405007387 */ /* 0x0005e20000100800 */
[----:B------:R-:W-:-:S07]  /*2430*/  VIADD R6, R6, 0x4 ;  /* 0x0000000406067836 */ /* 0x000fce0000000000 */
.L_x_39:
[----:B------:R-:W3:Y:S02]  /*2440*/  LDCU UR4, c[0x0][0x390] ;  /* 0x00007200ff0477ac */ /* 0x000ee40008000800 */
[----:B---3--:R-:W-:-:S04]  /*2450*/  ULOP3.LUT UR4, UR4, 0x1, URZ, 0xc0, !UPT ;  /* 0x0000000104047892 */ /* 0x008fc8000f8ec0ff */
[----:B------:R-:W-:-:S09]  /*2460*/  UISETP.NE.U32.AND UP0, UPT, UR4, 0x1, UPT ;  /* 0x000000010400788c */ /* 0x000fd2000bf05070 */
[----:B------:R-:W-:Y:S05]  /*2470*/  BRA.U UP0, `(.L_x_29) ;  /* 0x0000000100687547 */ /* 0x000fea000b800000 */
[----:B--2---:R-:W-:-:S05]  /*2480*/  LEA R5, R6, R17, 0x2 ;  /* 0x0000001106057211 */ /* 0x004fca00078e10ff */
[----:B------:R-:W2:Y:S01]  /*2490*/  LDL R25, [R5] ;  /* 0x0000000005197983 */ /* 0x000ea20000100800 */
[----:B-----5:R-:W3:Y:S02]  /*24a0*/  MUFU.RCP R7, R12 ;  /* 0x0000000c00077308 */ /* 0x020ee40000001000 */
[----:B---3--:R-:W-:-:S04]  /*24b0*/  FFMA R4, -R12, R7, 1 ;  /* 0x3f8000000c047423 */ /* 0x008fc80000000107 */
[----:B------:R-:W-:Y:S02]  /*24c0*/  FFMA R4, R7, R4, R7 ;  /* 0x0000000407047223 */ /* 0x000fe40000000007 */
[----:B--2---:R-:W2:Y:S02]  /*24d0*/  FCHK P0, R25, R12 ;  /* 0x0000000c19007302 */ /* 0x004ea40000000000 */
[----:B------:R-:W-:-:S04]  /*24e0*/  FFMA R7, R4, R25, RZ ;  /* 0x0000001904077223 */ /* 0x000fc800000000ff */
[----:B------:R-:W-:-:S04]  /*24f0*/  FFMA R6, -R12, R7, R25 ;  /* 0x000000070c067223 */ /* 0x000fc80000000119 */
[----:B-1----:R-:W-:Y:S01]  /*2500*/  FFMA R11, R4, R6, R7 ;  /* 0x00000006040b7223 */ /* 0x002fe20000000007 */
[----:B--2---:R-:W-:Y:S06]  /*2510*/  @!P0 BRA `(.L_x_44) ;  /* 0x0000000000088947 */ /* 0x004fec0003800000 */
[----:B------:R-:W-:-:S07]  /*2520*/  MOV R15, 0x2540 ;  /* 0x00002540000f7802 */ /* 0x000fce0000000f00 */
[----:B0-----:R-:W-:Y:S05]  /*2530*/  CALL.REL.NOINC `($__internal_0_$__cuda_sm3x_div_rn_noftz_f32_slowpath) ;  /* 0x0000001000887944 */ /* 0x001fea0003c00000 */
.L_x_44:
        /* <DEDUP_REMOVED lines=13> */
.L_x_45:
[----:B------:R3:W-:Y:S02]  /*2610*/  STL [R5+0x4], R4 ;  /* 0x0000040405007387 */ /* 0x0007e40000100800 */
.L_x_29:
[----:B------:R-:W-:-:S07]  /*2620*/  IMAD.MOV.U32 R26, RZ, RZ, RZ ;  /* 0x000000ffff1a7224 */ /* 0x000fce00078e00ff */
.L_x_50:
[----:B------:R-:W-:-:S13]  /*2630*/  ISETP.NE.AND P0, PT, R26, R18, PT ;  /* 0x000000121a00720c */ /* 0x000fda0003f05270 */
[----:B-1--45:R-:W-:Y:S05]  /*2640*/  @!P0 BRA `(.L_x_46) ;  /* 0x0000000400e08947 */ /* 0x032fea0003800000 */
[----:B------:R-:W-:-:S05]  /*2650*/  IMAD R23, R26, 0x100, R0 ;  /* 0x000001001a177824 */ /* 0x000fca00078e0200 */
[----:B------:R-:W-:-:S06]  /*2660*/  LEA R22, R18, R23, 0x2 ;  /* 0x0000001712167211 */ /* 0x000fcc00078e10ff */
[----:B------:R-:W5:Y:S01]  /*2670*/  LDL R22, [R22] ;  /* 0x0000000016167983 */ /* 0x000f620000100800 */
[----:B------:R-:W-:Y:S01]  /*2680*/  IADD3 R19, PT, PT, R21, -0x1, RZ ;  /* 0xffffffff15137810 */ /* 0x000fe20007ffe0ff */
[----:B--23--:R-:W-:-:S03]  /*2690*/  IMAD.MOV.U32 R4, RZ, RZ, RZ ;  /* 0x000000ffff047224 */ /* 0x00cfc600078e00ff */
[----:B------:R-:W-:-:S13]  /*26a0*/  ISETP.GE.U32.AND P0, PT, R19, 0xf, PT ;  /* 0x0000000f1300780c */ /* 0x000fda0003f06070 */
[----:B------:R-:W-:Y:S05]  /*26b0*/  @!P0 BRA `(.L_x_47) ;  /* 0x00000000008c8947 */ /* 0x000fea0003800000 */
[----:B------:R-:W-:-:S07]  /*26c0*/  HFMA2 R25, -RZ, RZ, 0, 0 ;  /* 0x00000000ff197431 */ /* 0x000fce00000001ff */
.L_x_48:
[C---:B------:R-:W-:Y:S01]  /*26d0*/  LEA R27, R25.reuse, R17, 0x2 ;  /* 0x00000011191b7211 */ /* 0x040fe200078e10ff */
[----:B---3--:R-:W-:-:S04]  /*26e0*/  IMAD R24, R25, 0x4, R23 ;  /* 0x0000000419187824 */ /* 0x008fc800078e0217 */
[----:B------:R-:W2:Y:S04]  /*26f0*/  LDL.128 R4, [R27] ;  /* 0x000000001b047983 */ /* 0x000ea80000100c00 */
[----:B-1----:R-:W2:Y:S02]  /*2700*/  LDL.128 R8, [R24] ;  /* 0x0000000018087983 */ /* 0x002ea40000100c00 */
[C---:B--2--5:R-:W-:Y:S01]  /*2710*/  FFMA R8, -R22.reuse, R4, R8 ;  /* 0x0000000416087223 */ /* 0x064fe20000000108 */
[C---:B------:R-:W-:Y:S01]  /*2720*/  FFMA R9, -R22.reuse, R5, R9 ;  /* 0x0000000516097223 */ /* 0x040fe20000000109 */
[C---:B------:R-:W-:Y:S01]  /*2730*/  FFMA R10, -R22.reuse, R6, R10 ;  /* 0x00000006160a7223 */ /* 0x040fe2000000010a */
[C---:B------:R-:W-:Y:S02]  /*2740*/  FFMA R11, -R22.reuse, R7, R11 ;  /* 0x00000007160b7223 */ /* 0x040fe4000000010b */
[----:B------:R-:W2:Y:S04]  /*2750*/  LDL.128 R4, [R24+0x10] ;  /* 0x0000100018047983 */ /* 0x000ea80000100c00 */
[----:B------:R1:W-:Y:S04]  /*2760*/  STL.128 [R24], R8 ;  /* 0x0000000818007387 */ /* 0x0003e80000100c00 */
[----:B-1----:R-:W2:Y:S02]  /*2770*/  LDL.128 R8, [R27+0x10] ;  /* 0x000010001b087983 */ /* 0x002ea40000100c00 */
[C---:B--2---:R-:W-:Y:S01]  /*2780*/  FFMA R8, -R22.reuse, R8, R4 ;  /* 0x0000000816087223 */ /* 0x044fe20000000104 */
[C---:B------:R-:W-:Y:S01]  /*2790*/  FFMA R9, -R22.reuse, R9, R5 ;  /* 0x0000000916097223 */ /* 0x040fe20000000105 */
[C---:B------:R-:W-:Y:S01]  /*27a0*/  FFMA R10, -R22.reuse, R10, R6 ;  /* 0x0000000a160a7223 */ /* 0x040fe20000000106 */
[----:B------:R-:W-:-:S02]  /*27b0*/  FFMA R11, -R22, R11, R7 ;  /* 0x0000000b160b7223 */ /* 0x000fc40000000107 */
[----:B------:R-:W2:Y:S04]  /*27c0*/  LDL.128 R4, [R24+0x20] ;  /* 0x0000200018047983 */ /* 0x000ea80000100c00 */
[----:B------:R1:W-:Y:S04]  /*27d0*/  STL.128 [R24+0x10], R8 ;  /* 0x0000100818007387 */ /* 0x0003e80000100c00 */
[----:B------:R-:W2:Y:S02]  /*27e0*/  LDL.128 R12, [R27+0x20] ;  /* 0x000020001b0c7983 */ /* 0x000ea40000100c00 */
[C---:B--2---:R-:W-:Y:S01]  /*27f0*/  FFMA R12, -R22.reuse, R12, R4 ;  /* 0x0000000c160c7223 */ /* 0x044fe20000000104 */
[C---:B------:R-:W-:Y:S01]  /*2800*/  FFMA R13, -R22.reuse, R13, R5 ;  /* 0x0000000d160d7223 */ /* 0x040fe20000000105 */
[C---:B------:R-:W-:Y:S01]  /*2810*/  FFMA R14, -R22.reuse, R14, R6 ;  /* 0x0000000e160e7223 */ /* 0x040fe20000000106 */
[----:B------:R-:W-:-:S02]  /*2820*/  FFMA R15, -R22, R15, R7 ;  /* 0x0000000f160f7223 */ /* 0x000fc40000000107 */
[----:B------:R-:W2:Y:S04]  /*2830*/  LDL.128 R4, [R24+0x30] ;  /* 0x0000300018047983 */ /* 0x000ea80000100c00 */
[----:B------:R3:W-:Y:S04]  /*2840*/  STL.128 [R24+0x20], R12 ;  /* 0x0000200c18007387 */ /* 0x0007e80000100c00 */
[----:B-1----:R-:W2:Y:S01]  /*2850*/  LDL.128 R8, [R27+0x30] ;  /* 0x000030001b087983 */ /* 0x002ea20000100c00 */
[----:B------:R-:W-:-:S04]  /*2860*/  IADD3 R25, PT, PT, R25, 0x10, RZ ;  /* 0x0000001019197810 */ /* 0x000fc80007ffe0ff */
[----:B------:R-:W-:Y:S01]  /*2870*/  ISETP.NE.AND P0, PT, R25, R20, PT ;  /* 0x000000141900720c */ /* 0x000fe20003f05270 */
[C---:B--2---:R-:W-:Y:S01]  /*2880*/  FFMA R4, -R22.reuse, R8, R4 ;  /* 0x0000000816047223 */ /* 0x044fe20000000104 */
[C---:B------:R-:W-:Y:S01]  /*2890*/  FFMA R5, -R22.reuse, R9, R5 ;  /* 0x0000000916057223 */ /* 0x040fe20000000105 */
[C---:B------:R-:W-:Y:S01]  /*28a0*/  FFMA R6, -R22.reuse, R10, R6 ;  /* 0x0000000a16067223 */ /* 0x040fe20000000106 */
[----:B------:R-:W-:-:S05]  /*28b0*/  FFMA R7, -R22, R11, R7 ;  /* 0x0000000b16077223 */ /* 0x000fca0000000107 */
[----:B------:R3:W-:Y:S04]  /*28c0*/  STL.128 [R24+0x30], R4 ;  /* 0x0000300418007387 */ /* 0x0007e80000100c00 */
[----:B------:R-:W-:Y:S05]  /*28d0*/  @P0 BRA `(.L_x_48) ;  /* 0xfffffffc007c0947 */ /* 0x000fea000383ffff */
[----:B---3--:R-:W-:-:S07]  /*28e0*/  MOV R4, R20 ;  /* 0x0000001400047202 */ /* 0x008fce0000000f00 */
.L_x_47:
[----:B------:R-:W-:-:S13]  /*28f0*/  ISETP.NE.AND P0, PT, R3, RZ, PT ;  /* 0x000000ff0300720c */ /* 0x000fda0003f05270 */
[----:B------:R-:W-:Y:S05]  /*2900*/  @!P0 BRA `(.L_x_46) ;  /* 0x0000000400308947 */ /* 0x000fea0003800000 */
[----:B------:R-:W-:Y:S02]  /*2910*/  IADD3 R5, PT, PT, R3, -0x1, R3 ;  /* 0xffffffff03057810 */ /* 0x000fe40007ffe003 */
[----:B------:R-:W-:Y:S02]  /*2920*/  ISETP.NE.AND P1, PT, R2, RZ, PT ;  /* 0x000000ff0200720c */ /* 0x000fe40003f25270 */
[----:B------:R-:W-:-:S13]  /*2930*/  ISETP.GE.U32.AND P0, PT, R5, 0x7, PT ;  /* 0x000000070500780c */ /* 0x000fda0003f06070 */
[----:B------:R-:W-:Y:S05]  /*2940*/  @!P0 BRA `(.L_x_49) ;  /* 0x00000000008c8947 */ /* 0x000fea0003800000 */
[C---:B------:R-:W-:Y:S01]  /*2950*/  IMAD R6, R4.reuse, 0x4, R17 ;  /* 0x0000000404067824 */ /* 0x040fe200078e0211 */
[----:B------:R-:W-:-:S04]  /*2960*/  LEA R5, R4, R23, 0x2 ;  /* 0x0000001704057211 */ /* 0x000fc800078e10ff */
[----:B------:R-:W2:Y:S04]  /*2970*/  LDL R7, [R6] ;  /* 0x0000000006077983 */ /* 0x000ea80000100800 */
[----:B-1----:R-:W2:Y:S02]  /*2980*/  LDL R9, [R5] ;  /* 0x0000000005097983 */ /* 0x002ea40000100800 */
[C---:B--2--5:R-:W-:Y:S02]  /*2990*/  FFMA R8, -R22.reuse, R7, R9 ;  /* 0x0000000716087223 */ /* 0x064fe40000000109 */
[----:B------:R-:W2:Y:S04]  /*29a0*/  LDL R9, [R5+0x4] ;  /* 0x0000040005097983 */ /* 0x000ea80000100800 */
[----:B------:R1:W-:Y:S04]  /*29b0*/  STL [R5], R8 ;  /* 0x0000000805007387 */ /* 0x0003e80000100800 */
[----:B------:R-:W2:Y:S02]  /*29c0*/  LDL R7, [R6+0x4] ;  /* 0x0000040006077983 */ /* 0x000ea40000100800 */
[----:B--2---:R-:W-:-:S02]  /*29d0*/  FFMA R10, -R22, R7, R9 ;  /* 0x00000007160a7223 */ /* 0x004fc40000000109 */
[----:B------:R-:W2:Y:S04]  /*29e0*/  LDL R9, [R5+0x8] ;  /* 0x0000080005097983 */ /* 0x000ea80000100800 */
[----:B------:R3:W-:Y:S04]  /*29f0*/  STL [R5+0x4], R10 ;  /* 0x0000040a05007387 */ /* 0x0007e80000100800 */
[----:B------:R-:W2:Y:S02]  /*2a00*/  LDL R7, [R6+0x8] ;  /* 0x0000080006077983 */ /* 0x000ea40000100800 */
[----:B--2---:R-:W-:-:S02]  /*2a10*/  FFMA R12, -R22, R7, R9 ;  /* 0x00000007160c7223 */ /* 0x004fc40000000109 */
[----:B------:R-:W2:Y:S04]  /*2a20*/  LDL R9, [R5+0xc] ;  /* 0x00000c0005097983 */ /* 0x000ea80000100800 */
[----:B------:R4:W-:Y:S04]  /*2a30*/  STL [R5+0x8], R12 ;  /* 0x0000080c05007387 */ /* 0x0009e80000100800 */
[----:B------:R-:W2:Y:S02]  /*2a40*/  LDL R7, [R6+0xc] ;  /* 0x00000c0006077983 */ /* 0x000ea40000100800 */
[----:B--2---:R-:W-:-:S02]  /*2a50*/  FFMA R14, -R22, R7, R9 ;  /* 0x00000007160e7223 */ /* 0x004fc40000000109 */
[----:B------:R-:W1:Y:S04]  /*2a60*/  LDL R9, [R5+0x10] ;  /* 0x0000100005097983 */ /* 0x000e680000100800 */
[----:B------:R2:W-:Y:S04]  /*2a70*/  STL [R5+0xc], R14 ;  /* 0x00000c0e05007387 */ /* 0x0005e80000100800 */
[----:B------:R-:W1:Y:S02]  /*2a80*/  LDL R7, [R6+0x10] ;  /* 0x0000100006077983 */ /* 0x000e640000100800 */
[----:B-1----:R-:W-:-:S02]  /*2a90*/  FFMA R8, -R22, R7, R9 ;  /* 0x0000000716087223 */ /* 0x002fc40000000109 */
[----:B------:R-:W3:Y:S04]  /*2aa0*/  LDL R9, [R5+0x14] ;  /* 0x0000140005097983 */ /* 0x000ee80000100800 */
[----:B------:R1:W-:Y:S04]  /*2ab0*/  STL [R5+0x10], R8 ;  /* 0x0000100805007387 */ /* 0x0003e80000100800 */
[----:B------:R-:W3:Y:S02]  /*2ac0*/  LDL R7, [R6+0x14] ;  /* 0x0000140006077983 */ /* 0x000ee40000100800 */
[----:B---3--:R-:W-:-:S02]  /*2ad0*/  FFMA R10, -R22, R7, R9 ;  /* 0x00000007160a7223 */ /* 0x008fc40000000109 */
[----:B------:R-:W4:Y:S04]  /*2ae0*/  LDL R9, [R5+0x18] ;  /* 0x0000180005097983 */ /* 0x000f280000100800 */
[----:B------:R1:W-:Y:S04]  /*2af0*/  STL [R5+0x14], R10 ;  /* 0x0000140a05007387 */ /* 0x0003e80000100800 */
[----:B------:R-:W4:Y:S02]  /*2b00*/  LDL R7, [R6+0x18] ;  /* 0x0000180006077983 */ /* 0x000f240000100800 */
[----:B----4-:R-:W-:-:S02]  /*2b10*/  FFMA R12, -R22, R7, R9 ;  /* 0x00000007160c7223 */ /* 0x010fc40000000109 */
[----:B------:R-:W2:Y:S04]  /*2b20*/  LDL R9, [R5+0x1c] ;  /* 0x00001c0005097983 */ /* 0x000ea80000100800 */
[----:B------:R1:W-:Y:S04]  /*2b30*/  STL [R5+0x18], R12 ;  /* 0x0000180c05007387 */ /* 0x0003e80000100800 */
[----:B------:R-:W2:Y:S01]  /*2b40*/  LDL R7, [R6+0x1c] ;  /* 0x00001c0006077983 */ /* 0x000ea20000100800 */
[----:B------:R-:W-:Y:S01]  /*2b50*/  IADD3 R4, PT, PT, R4, 0x8, RZ ;  /* 0x0000000804047810 */ /* 0x000fe20007ffe0ff */
[----:B--2---:R-:W-:-:S05]  /*2b60*/  FFMA R14, -R22, R7, R9 ;  /* 0x00000007160e7223 */ /* 0x004fca0000000109 */
[----:B------:R1:W-:Y:S02]  /*2b70*/  STL [R5+0x1c], R14 ;  /* 0x00001c0e05007387 */ /* 0x0003e40000100800 */
.L_x_49:
[----:B------:R-:W-:Y:S05]  /*2b80*/  @!P1 BRA `(.L_x_46) ;  /* 0x0000000000909947 */ /* 0x000fea0003800000 */
[----:B-1----:R-:W1:Y:S02]  /*2b90*/  LDC R11, c[0x0][0x390] ;  /* 0x0000e400ff0b7b82 */ /* 0x002e640000000800 */
[----:B-1----:R-:W-:-:S05]  /*2ba0*/  IMAD.SHL.U32 R21, R11, 0x2, RZ ;  /* 0x000000020b157824 */ /* 0x002fca00078e00ff */
[----:B------:R-:W-:-:S04]  /*2bb0*/  LOP3.LUT R5, R21, 0x6, RZ, 0xc0, !PT ;  /* 0x0000000615057812 */ /* 0x000fc800078ec0ff */
[----:B------:R-:W-:-:S04]  /*2bc0*/  IADD3 R5, PT, PT, R5, -0x1, RZ ;  /* 0xffffffff05057810 */ /* 0x000fc80007ffe0ff */
[----:B------:R-:W-:-:S13]  /*2bd0*/  ISETP.GE.U32.AND P0, PT, R5, 0x3, PT ;  /* 0x000000030500780c */ /* 0x000fda0003f06070 */
[C---:B-----5:R-:W-:Y:S01]  /*2be0*/  @P0 LEA R12, R4.reuse, R17, 0x2 ;  /* 0x00000011040c0211 */ /* 0x060fe200078e10ff */
[----:B------:R-:W-:-:S04]  /*2bf0*/  @P0 IMAD R5, R4, 0x4, R23 ;  /* 0x0000000404050824 */ /* 0x000fc800078e0217 */
[----:B------:R-:W2:Y:S04]  /*2c00*/  @P0 LDL R7, [R12] ;  /* 0x000000000c070983 */ /* 0x000ea80000100800 */
[----:B------:R-:W2:Y:S02]  /*2c10*/  @P0 LDL R9, [R5] ;  /* 0x0000000005090983 */ /* 0x000ea40000100800 */
[C---:B--2---:R-:W-:Y:S02]  /*2c20*/  @P0 FFMA R6, -R22.reuse, R7, R9 ;  /* 0x0000000716060223 */ /* 0x044fe40000000109 */
[----:B------:R-:W2:Y:S04]  /*2c30*/  @P0 LDL R9, [R5+0x4] ;  /* 0x0000040005090983 */ /* 0x000ea80000100800 */
[----:B------:R1:W-:Y:S04]  /*2c40*/  @P0 STL [R5], R6 ;  /* 0x0000000605000387 */ /* 0x0003e80000100800 */
[----:B------:R-:W2:Y:S02]  /*2c50*/  @P0 LDL R7, [R12+0x4] ;  /* 0x000004000c070983 */ /* 0x000ea40000100800 */
[----:B--2---:R-:W-:-:S02]  /*2c60*/  @P0 FFMA R8, -R22, R7, R9 ;  /* 0x0000000716080223 */ /* 0x004fc40000000109 */
[----:B------:R-:W2:Y:S04]  /*2c70*/  @P0 LDL R9, [R5+0x8] ;  /* 0x0000080005090983 */ /* 0x000ea80000100800 */
[----:B------:R4:W-:Y:S04]  /*2c80*/  @P0 STL [R5+0x4], R8 ;  /* 0x0000040805000387 */ /* 0x0009e80000100800 */
[----:B------:R-:W2:Y:S01]  /*2c90*/  @P0 LDL R7, [R12+0x8] ;  /* 0x000008000c070983 */ /* 0x000ea20000100800 */
[----:B------:R-:W-:-:S04]  /*2ca0*/  LOP3.LUT R11, R11, 0x1, RZ, 0xc0, !PT ;  /* 0x000000010b0b7812 */ /* 0x000fc800078ec0ff */
[----:B------:R-:W-:Y:S01]  /*2cb0*/  ISETP.NE.U32.AND P1, PT, R11, 0x1, PT ;  /* 0x000000010b00780c */ /* 0x000fe20003f25070 */
[----:B--2---:R-:W-:Y:S02]  /*2cc0*/  @P0 FFMA R10, -R22, R7, R9 ;  /* 0x00000007160a0223 */ /* 0x004fe40000000109 */
[----:B------:R-:W1:Y:S04]  /*2cd0*/  @P0 LDL R9, [R5+0xc] ;  /* 0x00000c0005090983 */ /* 0x000e680000100800 */
[----:B------:R4:W-:Y:S04]  /*2ce0*/  @P0 STL [R5+0x8], R10 ;  /* 0x0000080a05000387 */ /* 0x0009e80000100800 */
[----:B------:R-:W1:Y:S01]  /*2cf0*/  @P0 LDL R7, [R12+0xc] ;  /* 0x00000c000c070983 */ /* 0x000e620000100800 */
[----:B------:R-:W-:-:S05]  /*2d00*/  @P0 IADD3 R4, PT, PT, R4, 0x4, RZ ;  /* 0x0000000404040810 */ /* 0x000fca0007ffe0ff */
[----:B------:R-:W-:Y:S02]  /*2d10*/  @!P1 IMAD R23, R4, 0x4, R23 ;  /* 0x0000000404179824 */ /* 0x000fe400078e0217 */
[----:B-1----:R-:W-:Y:S01]  /*2d20*/  @P0 FFMA R6, -R22, R7, R9 ;  /* 0x0000000716060223 */ /* 0x002fe20000000109 */
[----:B------:R-:W-:-:S04]  /*2d30*/  @!P1 LEA R7, R4, R17, 0x2 ;  /* 0x0000001104079211 */ /* 0x000fc800078e10ff */
[----:B------:R4:W-:Y:S04]  /*2d40*/  @P0 STL [R5+0xc], R6 ;  /* 0x00000c0605000387 */ /* 0x0009e80000100800 */
[----:B------:R-:W2:Y:S04]  /*2d50*/  @!P1 LDL R9, [R7] ;  /* 0x0000000007099983 */ /* 0x000ea80000100800 */
[----:B------:R-:W2:Y:S02]  /*2d60*/  @!P1 LDL R11, [R23] ;  /* 0x00000000170b9983 */ /* 0x000ea40000100800 */
[----:B--2---:R-:W-:-:S02]  /*2d70*/  @!P1 FFMA R4, -R22, R9, R11 ;  /* 0x0000000916049223 */ /* 0x004fc4000000010b */
[----:B------:R-:W2:Y:S04]  /*2d80*/  @!P1 LDL R11, [R23+0x4] ;  /* 0x00000400170b9983 */ /* 0x000ea80000100800 */
[----:B------:R4:W-:Y:S04]  /*2d90*/  @!P1 STL [R23], R4 ;  /* 0x0000000417009387 */ /* 0x0009e80000100800 */
[----:B------:R-:W2:Y:S02]  /*2da0*/  @!P1 LDL R9, [R7+0x4] ;  /* 0x0000040007099983 */ /* 0x000ea40000100800 */
[----:B--2---:R-:W-:-:S05]  /*2db0*/  @!P1 FFMA R22, -R22, R9, R11 ;  /* 0x0000000916169223 */ /* 0x004fca000000010b */
[----:B------:R4:W-:Y:S02]  /*2dc0*/  @!P1 STL [R23+0x4], R22 ;  /* 0x0000041617009387 */ /* 0x0009e40000100800 */
.L_x_46:
[----:B------:R-:W0:Y:S01]  /*2dd0*/  LDCU UR4, c[0x0][0x390] ;  /* 0x00007200ff0477ac */ /* 0x000e220008000800 */
[----:B------:R-:W-:-:S04]  /*2de0*/  IADD3 R26, PT, PT, R26, 0x1, RZ ;  /* 0x000000011a1a7810 */ /* 0x000fc80007ffe0ff */
[----:B0-----:R-:W-:-:S13]  /*2df0*/  ISETP.NE.AND P0, PT, R26, UR4, PT ;  /* 0x000000041a007c0c */ /* 0x001fda000bf05270 */
[----:B------:R-:W-:Y:S05]  /*2e00*/  @P0 BRA `(.L_x_50) ;  /* 0xfffffff800080947 */ /* 0x000fea000383ffff */
[----:B------:R-:W-:-:S04]  /*2e10*/  IADD3 R18, PT, PT, R18, 0x1, RZ ;  /* 0x0000000112127810 */ /* 0x000fc80007ffe0ff */
[----:B------:R-:W-:-:S13]  /*2e20*/  ISETP.NE.AND P0, PT, R18, UR4, PT ;  /* 0x0000000412007c0c */ /* 0x000fda000bf05270 */
[----:B------:R-:W-:Y:S05]  /*2e30*/  @P0 BRA `(.L_x_51) ;  /* 0xffffffdc00a40947 */ /* 0x000fea000383ffff */
[----:B------:R-:W-:Y:S01]  /*2e40*/  ULOP3.LUT UR6, UR4, 0x7ffffff0, URZ, 0xc0, !UPT ;  /* 0x7ffffff004067892 */ /* 0x000fe2000f8ec0ff */
[----:B-1234-:R-:W-:Y:S01]  /*2e50*/  IMAD.MOV.U32 R5, RZ, RZ, RZ ;  /* 0x000000ffff057224 */ /* 0x01efe200078e00ff */
[----:B------:R-:W-:Y:S02]  /*2e60*/  UIADD3 UR4, UPT, UPT, UR4, -0x1, URZ ;  /* 0xffffffff04047890 */ /* 0x000fe4000fffe0ff */
[----:B------:R-:W-:Y:S02]  /*2e70*/  UIADD3 UR5, UPT, UPT, -UR6, URZ, URZ ;  /* 0x000000ff06057290 */ /* 0x000fe4000fffe1ff */
[----:B------:R-:W-:-:S11]  /*2e80*/  UISETP.GE.U32.AND UP1, UPT, UR4, 0xf, UPT ;  /* 0x0000000f0400788c */ /* 0x000fd6000bf26070 */
.L_x_57:
[----:B0-----:R-:W0:Y:S01]  /*2e90*/  LDC R4, c[0x0][0x390] ;  /* 0x0000e400ff047b82 */ /* 0x001e220000000800 */
[----:B------:R-:W-:Y:S01]  /*2ea0*/  UMOV UR4, URZ ;  /* 0x000000ff00047c82 */ /* 0x000fe20008000000 */
[----:B0---4-:R-:W-:Y:S01]  /*2eb0*/  IMAD R6, R5, R4, RZ ;  /* 0x0000000405067224 */ /* 0x011fe200078e02ff */
[----:B-12---:R-:W-:Y:S06]  /*2ec0*/  BRA.U !UP1, `(.L_x_52) ;  /* 0x0000000109c47547 */ /* 0x006fec000b800000 */
[----:B------:R-:W0:Y:S01]  /*2ed0*/  LDC.64 R8, c[0x0][0x388] ;  /* 0x0000e200ff087b82 */ /* 0x000e220000000a00 */
[----:B------:R-:W-:Y:S01]  /*2ee0*/  LEA R10, R4, R1, 0x2 ;  /* 0x00000001040a7211 */ /* 0x000fe200078e10ff */
[----:B------:R-:W-:-:S04]  /*2ef0*/  UMOV UR4, UR5 ;  /* 0x0000000500047c82 */ /* 0x000fc80008000000 */
[----:B------:R-:W-:-:S05]  /*2f00*/  IMAD R10, R5, 0x100, R10 ;  /* 0x00000100050a7824 */ /* 0x000fca00078e020a */
[----:B------:R-:W-:Y:S01]  /*2f10*/  IADD3 R10, PT, PT, R10, 0x20, RZ ;  /* 0x000000200a0a7810 */ /* 0x000fe20007ffe0ff */
[----:B0-----:R-:W-:-:S03]  /*2f20*/  IMAD.WIDE.U32 R8, R6, 0x4, R8 ;  /* 0x0000000406087825 */ /* 0x001fc600078e0008 */
[----:B------:R-:W-:-:S05]  /*2f30*/  IADD3 R7, P0, PT, R8, 0x20, RZ ;  /* 0x0000002008077810 */ /* 0x000fca0007f1e0ff */
[----:B------:R-:W-:-:S08]  /*2f40*/  IMAD.X R26, RZ, RZ, R9, P0 ;  /* 0x000000ffff1a7224 */ /* 0x000fd000000e0609 */
.L_x_53:
[----:B0-----:R-:W2:Y:S04]  /*2f50*/  LDL R11, [R10+-0x20] ;  /* 0xffffe0000a0b7983 */ /* 0x001ea80000100800 */
[----:B------:R-:W3:Y:S04]  /*2f60*/  LDL R13, [R10+-0x1c] ;  /* 0xffffe4000a0d7983 */ /* 0x000ee80000100800 */
[----:B------:R-:W4:Y:S04]  /*2f70*/  LDL R15, [R10+-0x18] ;  /* 0xffffe8000a0f7983 */ /* 0x000f280000100800 */
[----:B------:R-:W4:Y:S04]  /*2f80*/  LDL R17, [R10+-0x14] ;  /* 0xffffec000a117983 */ /* 0x000f280000100800 */
[----:B------:R-:W4:Y:S04]  /*2f90*/  LDL R19, [R10+-0x10] ;  /* 0xfffff0000a137983 */ /* 0x000f280000100800 */
[----:B------:R-:W4:Y:S04]  /*2fa0*/  LDL R21, [R10+-0xc] ;  /* 0xfffff4000a157983 */ /* 0x000f280000100800 */
[----:B------:R-:W4:Y:S04]  /*2fb0*/  LDL R23, [R10+-0x8] ;  /* 0xfffff8000a177983 */ /* 0x000f280000100800 */
[----:B------:R-:W4:Y:S04]  /*2fc0*/  LDL R25, [R10+-0x4] ;  /* 0xfffffc000a197983 */ /* 0x000f280000100800 */
[----:B------:R-:W4:Y:S04]  /*2fd0*/  LDL R27, [R10] ;  /* 0x000000000a1b7983 */ /* 0x000f280000100800 */
[----:B------:R-:W4:Y:S04]  /*2fe0*/  LDL R29, [R10+0x4] ;  /* 0x000004000a1d7983 */ /* 0x000f280000100800 */
[----:B-----5:R-:W4:Y:S04]  /*2ff0*/  LDL R12, [R10+0x8] ;  /* 0x000008000a0c7983 */ /* 0x020f280000100800 */
[----:B------:R-:W4:Y:S04]  /*3000*/  LDL R14, [R10+0xc] ;  /* 0x00000c000a0e7983 */ /* 0x000f280000100800 */
[----:B------:R-:W4:Y:S04]  /*3010*/  LDL R18, [R10+0x10] ;  /* 0x000010000a127983 */ /* 0x000f280000100800 */
[----:B------:R-:W4:Y:S04]  /*3020*/  LDL R20, [R10+0x14] ;  /* 0x000014000a147983 */ /* 0x000f280000100800 */
[----:B------:R-:W4:Y:S04]  /*3030*/  LDL R22, [R10+0x18] ;  /* 0x000018000a167983 */ /* 0x000f280000100800 */
[----:B------:R0:W4:Y:S01]  /*3040*/  LDL R24, [R10+0x1c] ;  /* 0x00001c000a187983 */ /* 0x0001220000100800 */
[----:B------:R-:W-:Y:S01]  /*3050*/  MOV R8, R7 ;  /* 0x0000000700087202 */ /* 0x000fe20000000f00 */
[----:B------:R-:W-:Y:S01]  /*3060*/  UIADD3 UR4, UPT, UPT, UR4, 0x10, URZ ;  /* 0x0000001004047890 */ /* 0x000fe2000fffe0ff */
[----:B------:R-:W-:-:S02]  /*3070*/  MOV R9, R26 ;  /* 0x0000001a00097202 */ /* 0x000fc40000000f00 */
[----:B------:R-:W-:Y:S01]  /*3080*/  IADD3 R7, P0, PT, R8, 0x40, RZ ;  /* 0x0000004008077810 */ /* 0x000fe20007f1e0ff */
[----:B------:R-:W-:Y:S01]  /*3090*/  UISETP.NE.AND UP0, UPT, UR4, URZ, UPT ;  /* 0x000000ff0400728c */ /* 0x000fe2000bf05270 */
[----:B0-----:R-:W-:-:S03]  /*30a0*/  IADD3 R10, PT, PT, R10, 0x40, RZ ;  /* 0x000000400a0a7810 */ /* 0x001fc60007ffe0ff */
[----:B------:R-:W-:Y:S01]  /*30b0*/  IMAD.X R26, RZ, RZ, R9, P0 ;  /* 0x000000ffff1a7224 */ /* 0x000fe200000e0609 */
[----:B--2---:R0:W-:Y:S04]  /*30c0*/  STG.E desc[UR8][R8.64+-0x20], R11 ;  /* 0xffffe00b08007986 */ /* 0x0041e8000c101908 */
[----:B---3--:R0:W-:Y:S04]  /*30d0*/  STG.E desc[UR8][R8.64+-0x1c], R13 ;  /* 0xffffe40d08007986 */ /* 0x0081e8000c101908 */
[----:B----4-:R0:W-:Y:S04]  /*30e0*/  STG.E desc[UR8][R8.64+-0x18], R15 ;  /* 0xffffe80f08007986 */ /* 0x0101e8000c101908 */
[----:B------:R0:W-:Y:S04]  /*30f0*/  STG.E desc[UR8][R8.64+-0x14], R17 ;  /* 0xffffec1108007986 */ /* 0x0001e8000c101908 */
        /* <DEDUP_REMOVED lines=11> */
[----:B------:R0:W-:Y:S01]  /*31b0*/  STG.E desc[UR8][R8.64+0x1c], R24 ;  /* 0x00001c1808007986 */ /* 0x0001e2000c101908 */
[----:B------:R-:W-:Y:S05]  /*31c0*/  BRA.U UP0, `(.L_x_53) ;  /* 0xfffffffd00607547 */ /* 0x000fea000b83ffff */
[----:B------:R-:W-:-:S05]  /*31d0*/  UMOV UR4, UR6 ;  /* 0x0000000600047c82 */ /* 0x000fca0008000000 */
.L_x_52:
[----:B------:R-:W-:-:S13]  /*31e0*/  ISETP.NE.AND P0, PT, R16, RZ, PT ;  /* 0x000000ff1000720c */ /* 0x000fda0003f05270 */
[----:B------:R-:W-:Y:S05]  /*31f0*/  @!P0 BRA `(.L_x_54) ;  /* 0x0000000400488947 */ /* 0x000fea0003800000 */
[----:B------:R-:W-:Y:S02]  /*3200*/  IADD3 R7, PT, PT, R16, -0x1, RZ ;  /* 0xffffffff10077810 */ /* 0x000fe40007ffe0ff */
[----:B------:R-:W-:Y:S02]  /*3210*/  ISETP.NE.AND P1, PT, R3, RZ, PT ;  /* 0x000000ff0300720c */ /* 0x000fe40003f25270 */
[----:B------:R-:W-:Y:S01]  /*3220*/  ISETP.GE.U32.AND P0, PT, R7, 0x7, PT ;  /* 0x000000070700780c */ /* 0x000fe20003f06070 */
[----:B------:R-:W-:-:S12]  /*3230*/  IMAD R7, R5, 0x100, R0 ;  /* 0x0000010005077824 */ /* 0x000fd800078e0200 */
[----:B------:R-:W-:Y:S05]  /*3240*/  @!P0 BRA `(.L_x_55) ;  /* 0x0000000000748947 */ /* 0x000fea0003800000 */
[C---:B0-----:R-:W-:Y:S01]  /*3250*/  VIADD R8, R4.reuse, UR4 ;  /* 0x0000000404087c36 */ /* 0x041fe20008000000 */
[----:B------:R-:W-:Y:S01]  /*3260*/  IADD3 R18, PT, PT, R4, UR4, RZ ;  /* 0x0000000404127c10 */ /* 0x000fe2000fffe0ff */
[----:B------:R-:W0:Y:S03]  /*3270*/  LDC.64 R10, c[0x0][0x388] ;  /* 0x0000e200ff0a7b82 */ /* 0x000e260000000a00 */
[----:B-----5:R-:W-:Y:S01]  /*3280*/  LEA R12, R8, R7, 0x2 ;  /* 0x00000007080c7211 */ /* 0x020fe200078e10ff */
[----:B------:R-:W-:-:S04]  /*3290*/  IMAD.U32 R18, R18, 0x4, R7 ;  /* 0x0000000412127824 */ /* 0x000fc800078e0007 */
[----:B------:R1:W2:Y:S01]  /*32a0*/  LDL R13, [R12] ;  /* 0x000000000c0d7983 */ /* 0x0002a20000100800 */
[----:B------:R-:W3:Y:S03]  /*32b0*/  LDC.64 R8, c[0x0][0x388] ;  /* 0x0000e200ff087b82 */ /* 0x000ee60000000a00 */
[----:B------:R-:W4:Y:S04]  /*32c0*/  LDL R17, [R18+0x4] ;  /* 0x0000040012117983 */ /* 0x000f280000100800 */
[----:B------:R-:W4:Y:S04]  /*32d0*/  LDL R19, [R18+0x8] ;  /* 0x0000080012137983 */ /* 0x000f280000100800 */
[----:B------:R-:W4:Y:S04]  /*32e0*/  LDL R21, [R18+0xc] ;  /* 0x00000c0012157983 */ /* 0x000f280000100800 */
[----:B------:R-:W4:Y:S04]  /*32f0*/  LDL R23, [R18+0x10] ;  /* 0x0000100012177983 */ /* 0x000f280000100800 */
[----:B------:R-:W4:Y:S04]  /*3300*/  LDL R25, [R18+0x14] ;  /* 0x0000140012197983 */ /* 0x000f280000100800 */
[----:B------:R-:W4:Y:S04]  /*3310*/  LDL R27, [R18+0x18] ;  /* 0x00001800121b7983 */ /* 0x000f280000100800 */
[----:B------:R-:W4:Y:S01]  /*3320*/  LDL R29, [R18+0x1c] ;  /* 0x00001c00121d7983 */ /* 0x000f220000100800 */
[----:B------:R-:W-:-:S02]  /*3330*/  IADD3 R14, P0, PT, R6, UR4, RZ ;  /* 0x00000004060e7c10 */ /* 0x000fc4000ff1e0ff */
[----:B------:R-:W-:Y:S01]  /*3340*/  IADD3 R15, PT, PT, R6, UR4, RZ ;  /* 0x00000004060f7c10 */ /* 0x000fe2000fffe0ff */
[----:B------:R-:W-:Y:S01]  /*3350*/  UIADD3 UR4, UPT, UPT, UR4, 0x8, URZ ;  /* 0x0000000804047890 */ /* 0x000fe2000fffe0ff */
[----:B-1----:R-:W-:Y:S02]  /*3360*/  IADD3.X R12, PT, PT, RZ, RZ, RZ, P0, !PT ;  /* 0x000000ffff0c7210 */ /* 0x002fe400007fe4ff */
[----:B---3--:R-:W-:Y:S01]  /*3370*/  LEA R8, P0, R14, R8, 0x2 ;  /* 0x000000080e087211 */ /* 0x008fe200078010ff */
[----:B0-----:R-:W-:-:S03]  /*3380*/  IMAD.WIDE.U32 R10, R15, 0x4, R10 ;  /* 0x000000040f0a7825 */ /* 0x001fc600078e000a */
[----:B------:R-:W-:Y:S02]  /*3390*/  LEA.HI.X R9, R14, R9, R12, 0x2, P0 ;  /* 0x000000090e097211 */ /* 0x000fe400000f140c */
[----:B--2---:R1:W-:Y:S04]  /*33a0*/  STG.E desc[UR8][R10.64], R13 ;  /* 0x0000000d0a007986 */ /* 0x0043e8000c101908 */
[----:B----4-:R1:W-:Y:S04]  /*33b0*/  STG.E desc[UR8][R8.64+0x4], R17 ;  /* 0x0000041108007986 */ /* 0x0103e8000c101908 */
[----:B------:R1:W-:Y:S04]  /*33c0*/  STG.E desc[UR8][R8.64+0x8], R19 ;  /* 0x0000081308007986 */ /* 0x0003e8000c101908 */
[----:B------:R1:W-:Y:S04]  /*33d0*/  STG.E desc[UR8][R8.64+0xc], R21 ;  /* 0x00000c1508007986 */ /* 0x0003e8000c101908 */
[----:B------:R1:W-:Y:S04]  /*33e0*/  STG.E desc[UR8][R8.64+0x10], R23 ;  /* 0x0000101708007986 */ /* 0x0003e8000c101908 */
[----:B------:R1:W-:Y:S04]  /*33f0*/  STG.E desc[UR8][R8.64+0x14], R25 ;  /* 0x0000141908007986 */ /* 0x0003e8000c101908 */
[----:B------:R1:W-:Y:S04]  /*3400*/  STG.E desc[UR8][R8.64+0x18], R27 ;  /* 0x0000181b08007986 */ /* 0x0003e8000c101908 */
[----:B------:R1:W-:Y:S02]  /*3410*/  STG.E desc[UR8][R8.64+0x1c], R29 ;  /* 0x00001c1d08007986 */ /* 0x0003e4000c101908 */
.L_x_55:
[----:B------:R-:W-:Y:S05]  /*3420*/  @!P1 BRA `(.L_x_54) ;  /* 0x0000000000bc9947 */ /* 0x000fea0003800000 */
[----:B01----:R-:W-:Y:S01]  /*3430*/  VIADD R8, R3, 0xffffffff ;  /* 0xffffffff03087836 */ /* 0x003fe20000000000 */
[----:B------:R-:W-:-:S04]  /*3440*/  ISETP.NE.AND P1, PT, R2, RZ, PT ;  /* 0x000000ff0200720c */ /* 0x000fc80003f25270 */
[----:B------:R-:W-:-:S13]  /*3450*/  ISETP.GE.U32.AND P0, PT, R8, 0x3, PT ;  /* 0x000000030800780c */ /* 0x000fda0003f06070 */
[----:B------:R-:W-:Y:S05]  /*3460*/  @!P0 BRA `(.L_x_56) ;  /* 0x0000000000548947 */ /* 0x000fea0003800000 */
[C---:B------:R-:W-:Y:S02]  /*3470*/  IADD3 R8, PT, PT, R4.reuse, UR4, RZ ;  /* 0x0000000404087c10 */ /* 0x040fe4000fffe0ff */
[----:B------:R-:W-:-:S03]  /*3480*/  IADD3 R10, PT, PT, R4, UR4, RZ ;  /* 0x00000004040a7c10 */ /* 0x000fc6000fffe0ff */
[----:B-----5:R-:W-:Y:S01]  /*3490*/  IMAD R12, R8, 0x4, R7 ;  /* 0x00000004080c7824 */ /* 0x020fe200078e0207 */
[----:B------:R-:W-:Y:S01]  /*34a0*/  LEA R14, R10, R7, 0x2 ;  /* 0x000000070a0e7211 */ /* 0x000fe200078e10ff */
[----:B------:R-:W0:Y:S03]  /*34b0*/  LDC.64 R8, c[0x0][0x388] ;  /* 0x0000e200ff087b82 */ /* 0x000e260000000a00 */
[----:B------:R-:W2:Y:S04]  /*34c0*/  LDL R13, [R12] ;  /* 0x000000000c0d7983 */ /* 0x000ea80000100800 */
[----:B------:R-:W3:Y:S01]  /*34d0*/  LDL R17, [R14+0x4] ;  /* 0x000004000e117983 */ /* 0x000ee20000100800 */
[----:B------:R-:W1:Y:S03]  /*34e0*/  LDC.64 R10, c[0x0][0x388] ;  /* 0x0000e200ff0a7b82 */ /* 0x000e660000000a00 */
[----:B------:R-:W4:Y:S04]  /*34f0*/  LDL R21, [R14+0x8] ;  /* 0x000008000e157983 */ /* 0x000f280000100800 */
[----:B------:R-:W4:Y:S01]  /*3500*/  LDL R23, [R14+0xc] ;  /* 0x00000c000e177983 */ /* 0x000f220000100800 */
[----:B------:R-:W-:-:S02]  /*3510*/  IADD3 R18, P0, PT, R6, UR4, RZ ;  /* 0x0000000406127c10 */ /* 0x000fc4000ff1e0ff */
[----:B------:R-:W-:Y:S01]  /*3520*/  IADD3 R15, PT, PT, R6, UR4, RZ ;  /* 0x00000004060f7c10 */ /* 0x000fe2000fffe0ff */
[----:B------:R-:W-:Y:S02]  /*3530*/  UIADD3 UR4, UPT, UPT, UR4, 0x4, URZ ;  /* 0x0000000404047890 */ /* 0x000fe4000fffe0ff */
[----:B------:R-:W-:Y:S01]  /*3540*/  IMAD.X R19, RZ, RZ, RZ, P0 ;  /* 0x000000ffff137224 */ /* 0x000fe200000e06ff */
[----:B0-----:R-:W-:-:S04]  /*3550*/  LEA R8, P0, R18, R8, 0x2 ;  /* 0x0000000812087211 */ /* 0x001fc800078010ff */
[----:B------:R-:W-:Y:S01]  /*3560*/  LEA.HI.X R9, R18, R9, R19, 0x2, P0 ;  /* 0x0000000912097211 */ /* 0x000fe200000f1413 */
[----:B-1----:R-:W-:-:S05]  /*3570*/  IMAD.WIDE.U32 R10, R15, 0x4, R10 ;  /* 0x000000040f0a7825 */ /* 0x002fca00078e000a */
[----:B--2---:R0:W-:Y:S04]  /*3580*/  STG.E desc[UR8][R10.64], R13 ;  /* 0x0000000d0a007986 */ /* 0x0041e8000c101908 */
[----:B---3--:R0:W-:Y:S04]  /*3590*/  STG.E desc[UR8][R8.64+0x4], R17 ;  /* 0x0000041108007986 */ /* 0x0081e8000c101908 */
[----:B----4-:R0:W-:Y:S04]  /*35a0*/  STG.E desc[UR8][R8.64+0x8], R21 ;  /* 0x0000081508007986 */ /* 0x0101e8000c101908 */
[----:B------:R0:W-:Y:S02]  /*35b0*/  STG.E desc[UR8][R8.64+0xc], R23 ;  /* 0x00000c1708007986 */ /* 0x0001e4000c101908 */
.L_x_56:
[----:B------:R-:W-:Y:S05]  /*35c0*/  @!P1 BRA `(.L_x_54) ;  /* 0x0000000000549947 */ /* 0x000fea0003800000 */
[----:B0-----:R-:W-:-:S04]  /*35d0*/  IADD3 R8, PT, PT, R4, UR4, RZ ;  /* 0x0000000404087c10 */ /* 0x001fc8000fffe0ff */
[----:B------:R-:W-:Y:S02]  /*35e0*/  LEA R10, R8, R7, 0x2 ;  /* 0x00000007080a7211 */ /* 0x000fe400078e10ff */
[----:B------:R-:W0:Y:S03]  /*35f0*/  LDC.64 R8, c[0x0][0x388] ;  /* 0x0000e200ff087b82 */ /* 0x000e260000000a00 */
[----:B------:R-:W2:Y:S01]  /*3600*/  LDL R11, [R10] ;  /* 0x000000000a0b7983 */ /* 0x000ea20000100800 */
[----:B------:R-:W-:Y:S01]  /*3610*/  VIADD R13, R6, UR4 ;  /* 0x00000004060d7c36 */ /* 0x000fe20008000000 */
[----:B------:R-:W-:-:S03]  /*3620*/  ISETP.NE.AND P0, PT, R2, 0x1, PT ;  /* 0x000000010200780c */ /* 0x000fc60003f05270 */
[----:B0-----:R-:W-:-:S05]  /*3630*/  IMAD.WIDE.U32 R8, R13, 0x4, R8 ;  /* 0x000000040d087825 */ /* 0x001fca00078e0008 */
[----:B--2---:R2:W-:Y:S05]  /*3640*/  STG.E desc[UR8][R8.64], R11 ;  /* 0x0000000b08007986 */ /* 0x0045ea000c101908 */
[----:B------:R-:W-:Y:S05]  /*3650*/  @!P0 BRA `(.L_x_54) ;  /* 0x0000000000308947 */ /* 0x000fea0003800000 */
[----:B------:R-:W-:Y:S01]  /*3660*/  ISETP.NE.AND P1, PT, R2, 0x2, PT ;  /* 0x000000020200780c */ /* 0x000fe20003f25270 */
[----:B-----5:R-:W0:Y:S01]  /*3670*/  LDC.64 R12, c[0x0][0x388] ;  /* 0x0000e200ff0c7b82 */ /* 0x020e220000000a00 */
[----:B--2---:R-:W-:-:S04]  /*3680*/  IADD3 R8, PT, PT, R4, UR4, RZ ;  /* 0x0000000404087c10 */ /* 0x004fc8000fffe0ff */
[----:B------:R-:W-:-:S05]  /*3690*/  LEA R10, R8, R7, 0x2 ;  /* 0x00000007080a7211 */ /* 0x000fca00078e10ff */
[----:B------:R-:W2:Y:S04]  /*36a0*/  LDL R9, [R10+0x4] ;  /* 0x000004000a097983 */ /* 0x000ea80000100800 */
[----:B------:R-:W3:Y:S01]  /*36b0*/  @P1 LDL R11, [R10+0x8] ;  /* 0x000008000a0b1983 */ /* 0x000ee20000100800 */
[----:B------:R-:W-:-:S05]  /*36c0*/  IADD3 R7, P0, PT, R6, UR4, RZ ;  /* 0x0000000406077c10 */ /* 0x000fca000ff1e0ff */
[----:B------:R-:W-:Y:S01]  /*36d0*/  IMAD.X R8, RZ, RZ, RZ, P0 ;  /* 0x000000ffff087224 */ /* 0x000fe200000e06ff */
[----:B0-----:R-:W-:-:S04]  /*36e0*/  LEA R6, P0, R7, R12, 0x2 ;  /* 0x0000000c07067211 */ /* 0x001fc800078010ff */
[----:B------:R-:W-:-:S05]  /*36f0*/  LEA.HI.X R7, R7, R13, R8, 0x2, P0 ;  /* 0x0000000d07077211 */ /* 0x000fca00000f1408 */
[----:B--2---:R4:W-:Y:S04]  /*3700*/  STG.E desc[UR8][R6.64+0x4], R9 ;  /* 0x0000040906007986 */ /* 0x0049e8000c101908 */
[----:B---3--:R4:W-:Y:S02]  /*3710*/  @P1 STG.E desc[UR8][R6.64+0x8], R11 ;  /* 0x0000080b06001986 */ /* 0x0089e4000c101908 */
.L_x_54:
[----:B------:R-:W-:-:S04]  /*3720*/  IADD3 R5, PT, PT, R5, 0x1, RZ ;  /* 0x0000000105057810 */ /* 0x000fc80007ffe0ff */
[----:B------:R-:W-:-:S13]  /*3730*/  ISETP.NE.AND P0, PT, R5, R4, PT ;  /* 0x000000040500720c */ /* 0x000fda0003f05270 */
[----:B------:R-:W-:Y:S05]  /*3740*/  @P0 BRA `(.L_x_57) ;  /* 0xfffffff400d00947 */ /* 0x000fea000383ffff */
[----:B------:R-:W-:Y:S05]  /*3750*/  EXIT ;  /* 0x000000000000794d */ /* 0x000fea0003800000 */
        .weak           $__internal_0_$__cuda_sm3x_div_rn_noftz_f32_slowpath
        .type           $__internal_0_$__cuda_sm3x_div_rn_noftz_f32_slowpath,@function
        .size           $__internal_0_$__cuda_sm3x_div_rn_noftz_f32_slowpath,(.L_x_74 - $__internal_0_$__cuda_sm3x_div_rn_noftz_f32_slowpath)
$__internal_0_$__cuda_sm3x_div_rn_noftz_f32_slowpath:
[----:B------:R-:W-:Y:S02]  /*3760*/  SHF.R.U32.HI R11, RZ, 0x17, R12 ;  /* 0x00000017ff0b7819 */ /* 0x000fe4000001160c */
[----:B------:R-:W-:Y:S02]  /*3770*/  SHF.R.U32.HI R26, RZ, 0x17, R25 ;  /* 0x00000017ff1a7819 */ /* 0x000fe40000011619 */
[----:B------:R-:W-:Y:S02]  /*3780*/  LOP3.LUT R11, R11, 0xff, RZ, 0xc0, !PT ;  /* 0x000000ff0b0b7812 */ /* 0x000fe400078ec0ff */
[----:B------:R-:W-:Y:S02]  /*3790*/  LOP3.LUT R26, R26, 0xff, RZ, 0xc0, !PT ;  /* 0x000000ff1a1a7812 */ /* 0x000fe400078ec0ff */
[----:B------:R-:W-:Y:S02]  /*37a0*/  IADD3 R4, PT, PT, R11, -0x1, RZ ;  /* 0xffffffff0b047810 */ /* 0x000fe40007ffe0ff */
[----:B------:R-:W-:Y:S01]  /*37b0*/  MOV R23, R12 ;  /* 0x0000000c00177202 */ /* 0x000fe20000000f00 */
[----:B------:R-:W-:Y:S01]  /*37c0*/  VIADD R22, R26, 0xffffffff ;  /* 0xffffffff1a167836 */ /* 0x000fe20000000000 */
[----:B------:R-:W-:-:S04]  /*37d0*/  ISETP.GT.U32.AND P0, PT, R4, 0xfd, PT ;  /* 0x000000fd0400780c */ /* 0x000fc80003f04070 */
[----:B------:R-:W-:-:S13]  /*37e0*/  ISETP.GT.U32.OR P0, PT, R22, 0xfd, P0 ;  /* 0x000000fd1600780c */ /* 0x000fda0000704470 */
[----:B------:R-:W-:Y:S01]  /*37f0*/  @!P0 MOV R27, RZ ;  /* 0x000000ff001b8202 */ /* 0x000fe20000000f00 */
[----:B------:R-:W-:Y:S06]  /*3800*/  @!P0 BRA `(.L_x_58) ;  /* 0x00000000005c8947 */ /* 0x000fec0003800000 */
[----:B------:R-:W-:Y:S02]  /*3810*/  FSETP.GTU.FTZ.AND P0, PT, |R25|, +INF , PT ;  /* 0x7f8000001900780b */ /* 0x000fe40003f1c200 */
[----:B------:R-:W-:-:S04]  /*3820*/  FSETP.GTU.FTZ.AND P1, PT, |R12|, +INF , PT ;  /* 0x7f8000000c00780b */ /* 0x000fc80003f3c200 */
[----:B------:R-:W-:-:S13]  /*3830*/  PLOP3.LUT P0, PT, P0, P1, PT, 0xf8, 0x8f ;  /* 0x00000000008f781c */ /* 0x000fda0000703f70 */
[----:B------:R-:W-:Y:S05]  /*3840*/  @P0 BRA `(.L_x_59) ;  /* 0x0000000400440947 */ /* 0x000fea0003800000 */
[----:B------:R-:W-:-:S13]  /*3850*/  LOP3.LUT P0, RZ, R23, 0x7fffffff, R25, 0xc8, !PT ;  /* 0x7fffffff17ff7812 */ /* 0x000fda000780c819 */
[----:B------:R-:W-:Y:S05]  /*3860*/  @!P0 BRA `(.L_x_60) ;  /* 0x0000000400348947 */ /* 0x000fea0003800000 */
[C---:B------:R-:W-:Y:S02]  /*3870*/  FSETP.NEU.FTZ.AND P0, PT, |R25|.reuse, +INF , PT ;  /* 0x7f8000001900780b */ /* 0x040fe40003f1d200 */
[----:B------:R-:W-:Y:S02]  /*3880*/  FSETP.NEU.FTZ.AND P3, PT, |R12|, +INF , PT ;  /* 0x7f8000000c00780b */ /* 0x000fe40003f7d200 */
[----:B------:R-:W-:-:S11]  /*3890*/  FSETP.NEU.FTZ.AND P1, PT, |R25|, +INF , PT ;  /* 0x7f8000001900780b */ /* 0x000fd60003f3d200 */
[----:B------:R-:W-:Y:S05]  /*38a0*/  @!P3 BRA !P0, `(.L_x_60) ;  /* 0x000000040024b947 */ /* 0x000fea0004000000 */
[----:B------:R-:W-:-:S04]  /*38b0*/  LOP3.LUT P0, RZ, R25, 0x7fffffff, RZ, 0xc0, !PT ;  /* 0x7fffffff19ff7812 */ /* 0x000fc8000780c0ff */
[----:B------:R-:W-:-:S13]  /*38c0*/  PLOP3.LUT P0, PT, P3, P0, PT, 0x2f, 0xf2 ;  /* 0x0000000000f2781c */ /* 0x000fda0001f00577 */
[----:B------:R-:W-:Y:S05]  /*38d0*/  @P0 BRA `(.L_x_61) ;  /* 0x0000000400100947 */ /* 0x000fea0003800000 */
[----:B------:R-:W-:-:S04]  /*38e0*/  LOP3.LUT P0, RZ, R23, 0x7fffffff, RZ, 0xc0, !PT ;  /* 0x7fffffff17ff7812 */ /* 0x000fc8000780c0ff */
[----:B------:R-:W-:-:S13]  /*38f0*/  PLOP3.LUT P0, PT, P1, P0, PT, 0x2f, 0xf2 ;  /* 0x0000000000f2781c */ /* 0x000fda0000f00577 */
[----:B------:R-:W-:Y:S05]  /*3900*/  @P0 BRA `(.L_x_62) ;  /* 0x0000000000f80947 */ /* 0x000fea0003800000 */
[----:B------:R-:W-:Y:S02]  /*3910*/  ISETP.GE.AND P0, PT, R22, RZ, PT ;  /* 0x000000ff1600720c */ /* 0x000fe40003f06270 */
[----:B------:R-:W-:-:S11]  /*3920*/  ISETP.GE.AND P1, PT, R4, RZ, PT ;  /* 0x000000ff0400720c */ /* 0x000fd60003f26270 */
[----:B------:R-:W-:Y:S01]  /*3930*/  @P0 IMAD.MOV.U32 R27, RZ, RZ, RZ ;  /* 0x000000ffff1b0224 */ /* 0x000fe200078e00ff */
[----:B------:R-:W-:Y:S01]  /*3940*/  @!P0 MOV R27, 0xffffffc0 ;  /* 0xffffffc0001b8802 */ /* 0x000fe20000000f00 */
[----:B------:R-:W-:Y:S01]  /*3950*/  @!P0 FFMA R25, R25, 1.84467440737095516160e+19, RZ ;  /* 0x5f80000019198823 */ /* 0x000fe200000000ff */
[----:B------:R-:W-:Y:S02]  /*3960*/  @!P1 FFMA R23, R12, 1.84467440737095516160e+19, RZ ;  /* 0x5f8000000c179823 */ /* 0x000fe400000000ff */
[----:B------:R-:W-:-:S07]  /*3970*/  @!P1 IADD3 R27, PT, PT, R27, 0x40, RZ ;  /* 0x000000401b1b9810 */ /* 0x000fce0007ffe0ff */
.L_x_58:
[----:B------:R-:W-:Y:S02]  /*3980*/  LEA R4, R11, 0xc0800000, 0x17 ;  /* 0xc08000000b047811 */ /* 0x000fe400078eb8ff */
[----:B------:R-:W-:-:S03]  /*3990*/  IADD3 R26, PT, PT, R26, -0x7f, RZ ;  /* 0xffffff811a1a7810 */ /* 0x000fc60007ffe0ff */
[----:B------:R-:W-:Y:S02]  /*39a0*/  IMAD.IADD R23, R23, 0x1, -R4 ;  /* 0x0000000117177824 */ /* 0x000fe400078e0a04 */
[C---:B------:R-:W-:Y:S01]  /*39b0*/  IMAD R25, R26.reuse, -0x800000, R25 ;  /* 0xff8000001a197824 */ /* 0x040fe200078e0219 */
[----:B------:R-:W-:Y:S01]  /*39c0*/  IADD3 R26, PT, PT, R26, 0x7f, -R11 ;  /* 0x0000007f1a1a7810 */ /* 0x000fe20007ffe80b */
[----:B------:R-:W0:Y:S01]  /*39d0*/  MUFU.RCP R22, R23 ;  /* 0x0000001700167308 */ /* 0x000e220000001000 */
[----:B------:R-:W-:Y:S02]  /*39e0*/  FADD.FTZ R24, -R23, -RZ ;  /* 0x800000ff17187221 */ /* 0x000fe40000010100 */
[----:B------:R-:W-:Y:S02]  /*39f0*/  IADD3 R27, PT, PT, R26, R27, RZ ;  /* 0x0000001b1a1b7210 */ /* 0x000fe40007ffe0ff */
[----:B0-----:R-:W-:-:S04]  /*3a00*/  FFMA R4, R22, R24, 1 ;  /* 0x3f80000016047423 */ /* 0x001fc80000000018 */
[----:B------:R-:W-:-:S04]  /*3a10*/  FFMA R4, R22, R4, R22 ;  /* 0x0000000416047223 */ /* 0x000fc80000000016 */
[----:B------:R-:W-:-:S04]  /*3a20*/  FFMA R23, R25, R4, RZ ;  /* 0x0000000419177223 */ /* 0x000fc800000000ff */
[----:B------:R-:W-:-:S04]  /*3a30*/  FFMA R22, R24, R23, R25 ;  /* 0x0000001718167223 */ /* 0x000fc80000000019 */
[----:B------:R-:W-:-:S04]  /*3a40*/  FFMA R22, R4, R22, R23 ;  /* 0x0000001604167223 */ /* 0x000fc80000000017 */
[----:B------:R-:W-:-:S04]  /*3a50*/  FFMA R24, R24, R22, R25 ;  /* 0x0000001618187223 */ /* 0x000fc80000000019 */
[----:B------:R-:W-:-:S05]  /*3a60*/  FFMA R23, R4, R24, R22 ;  /* 0x0000001804177223 */ /* 0x000fca0000000016 */
[----:B------:R-:W-:-:S04]  /*3a70*/  SHF.R.U32.HI R11, RZ, 0x17, R23 ;  /* 0x00000017ff0b7819 */ /* 0x000fc80000011617 */
[----:B------:R-:W-:-:S05]  /*3a80*/  LOP3.LUT R11, R11, 0xff, RZ, 0xc0, !PT ;  /* 0x000000ff0b0b7812 */ /* 0x000fca00078ec0ff */
[----:B------:R-:W-:-:S05]  /*3a90*/  IMAD.IADD R11, R11, 0x1, R27 ;  /* 0x000000010b0b7824 */ /* 0x000fca00078e021b */
[----:B------:R-:W-:-:S04]  /*3aa0*/  IADD3 R25, PT, PT, R11, -0x1, RZ ;  /* 0xffffffff0b197810 */ /* 0x000fc80007ffe0ff */
[----:B------:R-:W-:-:S13]  /*3ab0*/  ISETP.GE.U32.AND P0, PT, R25, 0xfe, PT ;  /* 0x000000fe1900780c */ /* 0x000fda0003f06070 */
[----:B------:R-:W-:Y:S05]  /*3ac0*/  @!P0 BRA `(.L_x_63) ;  /* 0x0000000000808947 */ /* 0x000fea0003800000 */
[----:B------:R-:W-:-:S13]  /*3ad0*/  ISETP.GT.AND P0, PT, R11, 0xfe, PT ;  /* 0x000000fe0b00780c */ /* 0x000fda0003f04270 */
[----:B------:R-:W-:Y:S05]  /*3ae0*/  @P0 BRA `(.L_x_64) ;  /* 0x00000000006c0947 */ /* 0x000fea0003800000 */
[----:B------:R-:W-:-:S13]  /*3af0*/  ISETP.GE.AND P0, PT, R11, 0x1, PT ;  /* 0x000000010b00780c */ /* 0x000fda0003f06270 */
[----:B------:R-:W-:Y:S05]  /*3b00*/  @P0 BRA `(.L_x_65) ;  /* 0x0000000000980947 */ /* 0x000fea0003800000 */
[----:B------:R-:W-:Y:S02]  /*3b10*/  ISETP.GE.AND P0, PT, R11, -0x18, PT ;  /* 0xffffffe80b00780c */ /* 0x000fe40003f06270 */
[----:B------:R-:W-:-:S11]  /*3b20*/  LOP3.LUT R23, R23, 0x80000000, RZ, 0xc0, !PT ;  /* 0x8000000017177812 */ /* 0x000fd600078ec0ff */
[----:B------:R-:W-:Y:S05]  /*3b30*/  @!P0 BRA `(.L_x_65) ;  /* 0x00000000008c8947 */ /* 0x000fea0003800000 */
[CCC-:B------:R-:W-:Y:S01]  /*3b40*/  FFMA.RZ R25, R4.reuse, R24.reuse, R22.reuse ;  /* 0x0000001804197223 */ /* 0x1c0fe2000000c016 */
[CCC-:B------:R-:W-:Y:S01]  /*3b50*/  FFMA.RP R26, R4.reuse, R24.reuse, R22.reuse ;  /* 0x00000018041a7223 */ /* 0x1c0fe20000008016 */
[----:B------:R-:W-:Y:S01]  /*3b60*/  FFMA.RM R22, R4, R24, R22 ;  /* 0x0000001804167223 */ /* 0x000fe20000004016 */
[----:B------:R-:W-:Y:S02]  /*3b70*/  IADD3 R4, PT, PT, R11, 0x20, RZ ;  /* 0x000000200b047810 */ /* 0x000fe40007ffe0ff */
[----:B------:R-:W-:Y:S02]  /*3b80*/  LOP3.LUT R25, R25, 0x7fffff, RZ, 0xc0, !PT ;  /* 0x007fffff19197812 */ /* 0x000fe400078ec0ff */
[----:B------:R-:W-:Y:S02]  /*3b90*/  ISETP.NE.AND P3, PT, R11, RZ, PT ;  /* 0x000000ff0b00720c */ /* 0x000fe40003f65270 */
[----:B------:R-:W-:Y:S02]  /*3ba0*/  LOP3.LUT R25, R25, 0x800000, RZ, 0xfc, !PT ;  /* 0x0080000019197812 */ /* 0x000fe400078efcff */
[----:B------:R-:W-:Y:S01]  /*3bb0*/  ISETP.NE.AND P1, PT, R11, RZ, PT ;  /* 0x000000ff0b00720c */ /* 0x000fe20003f25270 */
[----:B------:R-:W-:Y:S01]  /*3bc0*/  IMAD.MOV R11, RZ, RZ, -R11 ;  /* 0x000000ffff0b7224 */ /* 0x000fe200078e0a0b */
[----:B------:R-:W-:-:S02]  /*3bd0*/  SHF.L.U32 R4, R25, R4, RZ ;  /* 0x0000000419047219 */ /* 0x000fc400000006ff */
[----:B------:R-:W-:Y:S02]  /*3be0*/  FSETP.NEU.FTZ.AND P0, PT, R26, R22, PT ;  /* 0x000000161a00720b */ /* 0x000fe40003f1d000 */
[----:B------:R-:W-:Y:S02]  /*3bf0*/  SEL R11, R11, RZ, P3 ;  /* 0x000000ff0b0b7207 */ /* 0x000fe40001800000 */
[----:B------:R-:W-:Y:S02]  /*3c00*/  ISETP.NE.AND P1, PT, R4, RZ, P1 ;  /* 0x000000ff0400720c */ /* 0x000fe40000f25270 */
[----:B------:R-:W-:Y:S02]  /*3c10*/  SHF.R.U32.HI R25, RZ, R11, R25 ;  /* 0x0000000bff197219 */ /* 0x000fe40000011619 */
[----:B------:R-:W-:Y:S02]  /*3c20*/  PLOP3.LUT P0, PT, P0, P1, PT, 0xf8, 0x8f ;  /* 0x00000000008f781c */ /* 0x000fe40000703f70 */
[----:B------:R-:W-:-:S02]  /*3c30*/  SHF.R.U32.HI R11, RZ, 0x1, R25 ;  /* 0x00000001ff0b7819 */ /* 0x000fc40000011619 */
[----:B------:R-:W-:-:S04]  /*3c40*/  SEL R4, RZ, 0x1, !P0 ;  /* 0x00000001ff047807 */ /* 0x000fc80004000000 */
[----:B------:R-:W-:-:S04]  /*3c50*/  LOP3.LUT R4, R4, 0x1, R11, 0xf8, !PT ;  /* 0x0000000104047812 */ /* 0x000fc800078ef80b */
[----:B------:R-:W-:-:S04]  /*3c60*/  LOP3.LUT R4, R4, R25, RZ, 0xc0, !PT ;  /* 0x0000001904047212 */ /* 0x000fc800078ec0ff */
[----:B------:R-:W-:-:S04]  /*3c70*/  IADD3 R4, PT, PT, R11, R4, RZ ;  /* 0x000000040b047210 */ /* 0x000fc80007ffe0ff */
[----:B------:R-:W-:Y:S01]  /*3c80*/  LOP3.LUT R23, R4, R23, RZ, 0xfc, !PT ;  /* 0x0000001704177212 */ /* 0x000fe200078efcff */
[----:B------:R-:W-:Y:S06]  /*3c90*/  BRA `(.L_x_65) ;  /* 0x0000000000347947 */ /* 0x000fec0003800000 */
.L_x_64:
[----:B------:R-:W-:-:S04]  /*3ca0*/  LOP3.LUT R23, R23, 0x80000000, RZ, 0xc0, !PT ;  /* 0x8000000017177812 */ /* 0x000fc800078ec0ff */
[----:B------:R-:W-:Y:S01]  /*3cb0*/  LOP3.LUT R23, R23, 0x7f800000, RZ, 0xfc, !PT ;  /* 0x7f80000017177812 */ /* 0x000fe200078efcff */
[----:B------:R-:W-:Y:S06]  /*3cc0*/  BRA `(.L_x_65) ;  /* 0x0000000000287947 */ /* 0x000fec0003800000 */
.L_x_63:
[----:B------:R-:W-:Y:S01]  /*3cd0*/  LEA R23, R27, R23, 0x17 ;  /* 0x000000171b177211 */ /* 0x000fe200078eb8ff */
[----:B------:R-:W-:Y:S06]  /*3ce0*/  BRA `(.L_x_65) ;  /* 0x0000000000207947 */ /* 0x000fec0003800000 */
.L_x_62:
[----:B------:R-:W-:-:S04]  /*3cf0*/  LOP3.LUT R23, R23, 0x80000000, R25, 0x48, !PT ;  /* 0x8000000017177812 */ /* 0x000fc800078e4819 */
[----:B------:R-:W-:Y:S01]  /*3d00*/  LOP3.LUT R23, R23, 0x7f800000, RZ, 0xfc, !PT ;  /* 0x7f80000017177812 */ /* 0x000fe200078efcff */
[----:B------:R-:W-:Y:S06]  /*3d10*/  BRA `(.L_x_65) ;  /* 0x0000000000147947 */ /* 0x000fec0003800000 */
.L_x_61:
[----:B------:R-:W-:Y:S01]  /*3d20*/  LOP3.LUT R23, R23, 0x80000000, R25, 0x48, !PT ;  /* 0x8000000017177812 */ /* 0x000fe200078e4819 */
[----:B------:R-:W-:Y:S06]  /*3d30*/  BRA `(.L_x_65) ;  /* 0x00000000000c7947 */ /* 0x000fec0003800000 */
.L_x_60:
[----:B------:R-:W0:Y:S01]  /*3d40*/  MUFU.RSQ R23, -QNAN ;  /* 0xffc0000000177908 */ /* 0x000e220000001400 */
[----:B------:R-:W-:Y:S05]  /*3d50*/  BRA `(.L_x_65) ;  /* 0x0000000000047947 */ /* 0x000fea0003800000 */
.L_x_59:
[----:B------:R-:W-:-:S07]  /*3d60*/  FADD.FTZ R23, R25, R12 ;  /* 0x0000000c19177221 */ /* 0x000fce0000010000 */
.L_x_65:
[----:B0-----:R-:W-:Y:S02]  /*3d70*/  IMAD.MOV.U32 R11, RZ, RZ, R23 ;  /* 0x000000ffff0b7224 */ /* 0x001fe400078e0017 */
[----:B------:R-:W-:Y:S01]  /*3d80*/  HFMA2 R23, -RZ, RZ, 0, 0 ;  /* 0x00000000ff177431 */ /* 0x000fe200000001ff */
[----:B------:R-:W-:-:S04]  /*3d90*/  MOV R22, R15 ;  /* 0x0000000f00167202 */ /* 0x000fc80000000f00 */
[----:B------:R-:W-:Y:S05]  /*3da0*/  RET.REL.NODEC R22 `(_Z13matrixInversePKfPfi) ;  /* 0xffffffc016947950 */ /* 0x000fea0003c3ffff */
.L_x_66:
[----:B------:R-:W-:-:S00]  /*3db0*/  BRA `(.L_x_66) ;  /* 0xfffffffc00fc7947 */ /* 0x000fc0000383ffff */
[----:B------:R-:W-:-:S00]  /*3dc0*/  NOP ;  /* 0x0000000000007918 */ /* 0x000fc00000000000 */
        /* <DEDUP_REMOVED lines=11> */
.L_x_74:


//--------------------- .text._Z15matrixTransposePKfPfii --------------------------
	.section	.text._Z15matrixTransposePKfPfii,"ax",@progbits
	.align	128
        .global         _Z15matrixTransposePKfPfii
        .type           _Z15matrixTransposePKfPfii,@function
        .size           _Z15matrixTransposePKfPfii,(.L_x_76 - _Z15matrixTransposePKfPfii)
        .other          _Z15matrixTransposePKfPfii,@"STO_CUDA_ENTRY STV_DEFAULT"
_Z15matrixTransposePKfPfii:
.text._Z15matrixTransposePKfPfii:
[----:B------:R-:W-:Y:S01]  /*0000*/  LDC R1, c[0x0][0x37c] ;  /* 0x0000df00ff017b82 */ /* 0x000fe20000000800 */
[----:B------:R-:W0:Y:S07]  /*0010*/  S2R R2, SR_TID.X ;  /* 0x0000000000027919 */ /* 0x000e2e0000002100 */
[----:B------:R-:W1:Y:S01]  /*0020*/  LDC R0, c[0x0][0x364] ;  /* 0x0000d900ff007b82 */ /* 0x000e620000000800 */
[----:B------:R-:W2:Y:S01]  /*0030*/  LDCU.64 UR6, c[0x0][0x390] ;  /* 0x00007200ff0677ac */ /* 0x000ea20008000a00 */
[----:B------:R-:W1:Y:S06]  /*0040*/  S2R R3, SR_TID.Y ;  /* 0x0000000000037919 */ /* 0x000e6c0000002200 */
[----:B------:R-:W0:Y:S08]  /*0050*/  S2UR UR5, SR_CTAID.X ;  /* 0x00000000000579c3 */ /* 0x000e300000002500 */
[----:B------:R-:W0:Y:S08]  /*0060*/  LDC R7, c[0x0][0x360] ;  /* 0x0000d800ff077b82 */ /* 0x000e300000000800 */
[----:B------:R-:W1:Y:S01]  /*0070*/  S2UR UR4, SR_CTAID.Y ;  /* 0x00000000000479c3 */ /* 0x000e620000002600 */
[----:B0-----:R-:W-:-:S05]  /*0080*/  IMAD R7, R7, UR5, R2 ;  /* 0x0000000507077c24 */ /* 0x001fca000f8e0202 */
[----:B--2---:R-:W-:Y:S01]  /*0090*/  ISETP.GE.AND P0, PT, R7, UR7, PT ;  /* 0x0000000707007c0c */ /* 0x004fe2000bf06270 */
[----:B-1----:R-:W-:-:S05]  /*00a0*/  IMAD R0, R0, UR4, R3 ;  /* 0x0000000400007c24 */ /* 0x002fca000f8e0203 */
[----:B------:R-:W-:-:S13]  /*00b0*/  ISETP.GE.OR P0, PT, R0, UR6, P0 ;  /* 0x0000000600007c0c */ /* 0x000fda0008706670 */
[----:B------:R-:W-:Y:S05]  /*00c0*/  @P0 EXIT ;  /* 0x000000000000094d */ /* 0x000fea0003800000 */
[----:B------:R-:W0:Y:S01]  /*00d0*/  LDC.64 R2, c[0x0][0x380] ;  /* 0x0000e000ff027b82 */ /* 0x000e220000000a00 */
[----:B------:R-:W1:Y:S01]  /*00e0*/  LDCU.64 UR4, c[0x0][0x358] ;  /* 0x00006b00ff0477ac */ /* 0x000e620008000a00 */
[----:B------:R-:W-:-:S04]  /*00f0*/  IMAD R5, R0, UR7, R7 ;  /* 0x0000000700057c24 */ /* 0x000fc8000f8e0207 */
[----:B0-----:R-:W-:Y:S02]  /*0100*/  IMAD.WIDE R2, R5, 0x4, R2 ;  /* 0x0000000405027825 */ /* 0x001fe400078e0202 */
[----:B------:R-:W0:Y:S04]  /*0110*/  LDC.64 R4, c[0x0][0x388] ;  /* 0x0000e200ff047b82 */ /* 0x000e280000000a00 */
[----:B-1----:R-:W2:Y:S01]  /*0120*/  LDG.E R3, desc[UR4][R2.64] ;  /* 0x0000000402037981 */ /* 0x002ea2000c1e1900 */
[----:B------:R-:W-:-:S04]  /*0130*/  IMAD R7, R7, UR6, R0 ;  /* 0x0000000607077c24 */ /* 0x000fc8000f8e0200 */
[----:B0-----:R-:W-:-:S05]  /*0140*/  IMAD.WIDE R4, R7, 0x4, R4 ;  /* 0x0000000407047825 */ /* 0x001fca00078e0204 */
[----:B--2---:R-:W-:Y:S01]  /*0150*/  STG.E desc[UR4][R4.64], R3 ;  /* 0x0000000304007986 */ /* 0x004fe2000c101904 */
[----:B------:R-:W-:Y:S05]  /*0160*/  EXIT ;  /* 0x000000000000794d */ /* 0x000fea0003800000 */
.L_x_67:
        /* <DEDUP_REMOVED lines=9> */
.L_x_76:


//--------------------- .text._Z9matrixMulPKfS0_Pfiii --------------------------
	.section	.text._Z9matrixMulPKfS0_Pfiii,"ax",@progbits
	.align	128
        .global         _Z9matrixMulPKfS0_Pfiii
        .type           _Z9matrixMulPKfS0_Pfiii,@function
        .size           _Z9matrixMulPKfS0_Pfiii,(.L_x_77 - _Z9matrixMulPKfS0_Pfiii)
        .other          _Z9matrixMulPKfS0_Pfiii,@"STO_CUDA_ENTRY STV_DEFAULT"
_Z9matrixMulPKfS0_Pfiii:
.text._Z9matrixMulPKfS0_Pfiii:
[----:B------:R-:W-:Y:S01]  /*0000*/  LDC R1, c[0x0][0x37c] ;  /* 0x0000df00ff017b82 */ /* 0x000fe20000000800 */
[----:B------:R-:W0:Y:S07]  /*0010*/  S2R R5, SR_TID.X ;  /* 0x0000000000057919 */ /* 0x000e2e0000002100 */
[----:B------:R-:W1:Y:S01]  /*0020*/  LDC R16, c[0x0][0x364] ;  /* 0x0000d900ff107b82 */ /* 0x000e620000000800 */
[----:B------:R-:W2:Y:S01]  /*0030*/  LDCU UR6, c[0x0][0x398] ;  /* 0x00007300ff0677ac */ /* 0x000ea20008000800 */
[----:B------:R-:W1:Y:S06]  /*0040*/  S2R R3, SR_TID.Y ;  /* 0x0000000000037919 */ /* 0x000e6c0000002200 */
[----:B------:R-:W0:Y:S08]  /*0050*/  S2UR UR5, SR_CTAID.X ;  /* 0x00000000000579c3 */ /* 0x000e300000002500 */
[----:B------:R-:W0:Y:S08]  /*0060*/  LDC R0, c[0x0][0x360] ;  /* 0x0000d800ff007b82 */ /* 0x000e300000000800 */
[----:B------:R-:W1:Y:S08]  /*0070*/  S2UR UR4, SR_CTAID.Y ;  /* 0x00000000000479c3 */ /* 0x000e700000002600 */
[----:B------:R-:W3:Y:S01]  /*0080*/  LDC R17, c[0x0][0x3a0] ;  /* 0x0000e800ff117b82 */ /* 0x000ee20000000800 */
[----:B0-----:R-:W-:-:S02]  /*0090*/  IMAD R0, R0, UR5, R5 ;  /* 0x0000000500007c24 */ /* 0x001fc4000f8e0205 */
[----:B-1----:R-:W-:-:S03]  /*00a0*/  IMAD R16, R16, UR4, R3 ;  /* 0x0000000410107c24 */ /* 0x002fc6000f8e0203 */
[----:B---3--:R-:W-:-:S04]  /*00b0*/  ISETP.GE.AND P0, PT, R0, R17, PT ;  /* 0x000000110000720c */ /* 0x008fc80003f06270 */
[----:B--2---:R-:W-:-:S13]  /*00c0*/  ISETP.GE.OR P0, PT, R16, UR6, P0 ;  /* 0x0000000610007c0c */ /* 0x004fda0008706670 */
[----:B------:R-:W-:Y:S05]  /*00d0*/  @P0 EXIT ;  /* 0x000000000000094d */ /* 0x000fea0003800000 */
[----:B------:R-:W0:Y:S01]  /*00e0*/  LDC R19, c[0x0][0x39c] ;  /* 0x0000e700ff137b82 */ /* 0x000e220000000800 */
[----:B------:R-:W1:Y:S01]  /*00f0*/  LDCU.64 UR4, c[0x0][0x358] ;  /* 0x00006b00ff0477ac */ /* 0x000e620008000a00 */
[----:B------:R-:W-:Y:S01]  /*0100*/  HFMA2 R24, -RZ, RZ, 0, 0 ;  /* 0x00000000ff187431 */ /* 0x000fe200000001ff */
[----:B0-----:R-:W-:-:S13]  /*0110*/  ISETP.GE.AND P0, PT, R19, 0x1, PT ;  /* 0x000000011300780c */ /* 0x001fda0003f06270 */
[----:B-1----:R-:W-:Y:S05]  /*0120*/  @!P0 BRA `(.L_x_68) ;  /* 0x0000000400e08947 */ /* 0x002fea0003800000 */
[C---:B------:R-:W-:Y:S01]  /*0130*/  ISETP.GE.U32.AND P1, PT, R19.reuse, 0x8, PT ;  /* 0x000000081300780c */ /* 0x040fe20003f26070 */
[----:B------:R-:W-:Y:S01]  /*0140*/  IMAD R20, R16, R19, RZ ;  /* 0x0000001310147224 */ /* 0x000fe200078e02ff */
[----:B------:R-:W-:Y:S02]  /*0150*/  LOP3.LUT R27, R19, 0x7, RZ, 0xc0, !PT ;  /* 0x00000007131b7812 */ /* 0x000fe400078ec0ff */
[----:B------:R-:W-:Y:S02]  /*0160*/  MOV R24, RZ ;  /* 0x000000ff00187202 */ /* 0x000fe40000000f00 */
[----:B------:R-:W-:Y:S02]  /*0170*/  ISETP.NE.AND P0, PT, R27, RZ, PT ;  /* 0x000000ff1b00720c */ /* 0x000fe40003f05270 */
[----:B------:R-:W-:-:S05]  /*0180*/  MOV R21, RZ ;  /* 0x000000ff00157202 */ /* 0x000fca0000000f00 */
[----:B------:R-:W-:Y:S06]  /*0190*/  @!P1 BRA `(.L_x_69) ;  /* 0x0000000000c49947 */ /* 0x000fec0003800000 */
[----:B------:R-:W0:Y:S01]  /*01a0*/  LDC.64 R2, c[0x0][0x380] ;  /* 0x0000e000ff027b82 */ /* 0x000e220000000a00 */
[----:B------:R-:W-:Y:S02]  /*01b0*/  LOP3.LUT R21, R19, 0x7ffffff8, RZ, 0xc0, !PT ;  /* 0x7ffffff813157812 */ /* 0x000fe400078ec0ff */
[----:B------:R-:W-:Y:S02]  /*01c0*/  MOV R24, RZ ;  /* 0x000000ff00187202 */ /* 0x000fe40000000f00 */
[----:B------:R-:W-:Y:S02]  /*01d0*/  MOV R18, R0 ;  /* 0x0000000000127202 */ /* 0x000fe40000000f00 */
[----:B------:R-:W-:Y:S01]  /*01e0*/  IADD3 R22, PT, PT, -R21, RZ, RZ ;  /* 0x000000ff15167210 */ /* 0x000fe20007ffe1ff */
[----:B0-----:R-:W-:-:S03]  /*01f0*/  IMAD.WIDE.U32 R2, R20, 0x4, R2 ;  /* 0x0000000414027825 */ /* 0x001fc600078e0002 */
[----:B------:R-:W-:-:S04]  /*0200*/  IADD3 R4, P1, PT, R2, 0x10, RZ ;  /* 0x0000001002047810 */ /* 0x000fc80007f3e0ff */
[----:B------:R-:W-:-:S09]  /*0210*/  IADD3.X R5, PT, PT, RZ, R3, RZ, P1, !PT ;  /* 0x00000003ff057210 */ /* 0x000fd20000ffe4ff */
.L_x_70:
[----:B------:R-:W0:Y:S01]  /*0220*/  LDC.64 R14, c[0x0][0x388] ;  /* 0x0000e200ff0e7b82 */ /* 0x000e220000000a00 */
[----:B------:R-:W-:Y:S02]  /*0230*/  MOV R2, R4 ;  /* 0x0000000400027202 */ /* 0x000fe40000000f00 */
[----:B------:R-:W-:-:S05]  /*0240*/  MOV R3, R5 ;  /* 0x0000000500037202 */ /* 0x000fca0000000f00 */
[----:B------:R-:W2:Y:S04]  /*0250*/  LDG.E R25, desc[UR4][R2.64+-0x10] ;  /* 0xfffff00402197981 */ /* 0x000ea8000c1e1900 */
[----:B------:R-:W3:Y:S04]  /*0260*/  LDG.E R23, desc[UR4][R2.64+-0xc] ;  /* 0xfffff40402177981 */ /* 0x000ee8000c1e1900 */
[----:B------:R-:W4:Y:S04]  /*0270*/  LDG.E R29, desc[UR4][R2.64+-0x8] ;  /* 0xfffff804021d7981 */ /* 0x000f28000c1e1900 */
[----:B------:R-:W5:Y:S01]  /*0280*/  LDG.E R28, desc[UR4][R2.64+-0x4] ;  /* 0xfffffc04021c7981 */ /* 0x000f62000c1e1900 */
[----:B0-----:R-:W-:-:S05]  /*0290*/  IMAD.WIDE R14, R18, 0x4, R14 ;  /* 0x00000004120e7825 */ /* 0x001fca00078e020e */
[----:B------:R0:W2:Y:S01]  /*02a0*/  LDG.E R26, desc[UR4][R14.64] ;  /* 0x000000040e1a7981 */ /* 0x0000a2000c1e1900 */
[----:B------:R-:W-:-:S04]  /*02b0*/  IMAD.WIDE R12, R17, 0x4, R14 ;  /* 0x00000004110c7825 */ /* 0x000fc800078e020e */
[C---:B------:R-:W-:Y:S02]  /*02c0*/  IMAD.WIDE R4, R17.reuse, 0x4, R12 ;  /* 0x0000000411047825 */ /* 0x040fe400078e020c */
[----:B------:R-:W3:Y:S02]  /*02d0*/  LDG.E R12, desc[UR4][R12.64] ;  /* 0x000000040c0c7981 */ /* 0x000ee4000c1e1900 */
[C---:B------:R-:W-:Y:S02]  /*02e0*/  IMAD.WIDE R8, R17.reuse, 0x4, R4 ;  /* 0x0000000411087825 */ /* 0x040fe400078e0204 */
[----:B------:R-:W4:Y:S02]  /*02f0*/  LDG.E R4, desc[UR4][R4.64] ;  /* 0x0000000404047981 */ /* 0x000f24000c1e1900 */
[C---:B------:R-:W-:Y:S02]  /*0300*/  IMAD.WIDE R6, R17.reuse, 0x4, R8 ;  /* 0x0000000411067825 */ /* 0x040fe400078e0208 */
[----:B------:R-:W5:Y:S02]  /*0310*/  LDG.E R8, desc[UR4][R8.64] ;  /* 0x0000000408087981 */ /* 0x000f64000c1e1900 */
[----:B------:R-:W-:-:S02]  /*0320*/  IMAD.WIDE R10, R17, 0x4, R6 ;  /* 0x00000004110a7825 */ /* 0x000fc400078e0206 */
[----:B------:R-:W5:Y:S04]  /*0330*/  LDG.E R5, desc[UR4][R2.64] ;  /* 0x0000000402057981 */ /* 0x000f68000c1e1900 */
[----:B------:R-:W5:Y:S01]  /*0340*/  LDG.E R6, desc[UR4][R6.64] ;  /* 0x0000000406067981 */ /* 0x000f62000c1e1900 */
[----:B0-----:R-:W-:-:S03]  /*0350*/  IMAD.WIDE R14, R17, 0x4, R10 ;  /* 0x00000004110e7825 */ /* 0x001fc600078e020a */
[----:B------:R-:W5:Y:S04]  /*0360*/  LDG.E R10, desc[UR4][R10.64] ;  /* 0x000000040a0a7981 */ /* 0x000f68000c1e1900 */
[----:B------:R-:W5:Y:S04]  /*0370*/  LDG.E R13, desc[UR4][R14.64] ;  /* 0x000000040e0d7981 */ /* 0x000f68000c1e1900 */
[----:B------:R-:W5:Y:S04]  /*0380*/  LDG.E R7, desc[UR4][R2.64+0x4] ;  /* 0x0000040402077981 */ /* 0x000f68000c1e1900 */
[----:B------:R-:W5:Y:S01]  /*0390*/  LDG.E R9, desc[UR4][R2.64+0xc] ;  /* 0x00000c0402097981 */ /* 0x000f62000c1e1900 */
[----:B--2---:R-:W-:Y:S01]  /*03a0*/  FFMA R26, R25, R26, R24 ;  /* 0x0000001a191a7223 */ /* 0x004fe20000000018 */
[----:B------:R-:W-:-:S02]  /*03b0*/  IMAD.WIDE R24, R17, 0x4, R14 ;  /* 0x0000000411187825 */ /* 0x000fc400078e020e */
[----:B------:R-:W2:Y:S04]  /*03c0*/  LDG.E R14, desc[UR4][R2.64+0x8] ;  /* 0x00000804020e7981 */ /* 0x000ea8000c1e1900 */
[----:B------:R-:W2:Y:S01]  /*03d0*/  LDG.E R24, desc[UR4][R24.64] ;  /* 0x0000000418187981 */ /* 0x000ea2000c1e1900 */
[----:B---3--:R-:W-:Y:S01]  /*03e0*/  FFMA R12, R23, R12, R26 ;  /* 0x0000000c170c7223 */ /* 0x008fe2000000001a */
[----:B------:R-:W-:-:S03]  /*03f0*/  IADD3 R22, PT, PT, R22, 0x8, RZ ;  /* 0x0000000816167810 */ /* 0x000fc60007ffe0ff */
[----:B----4-:R-:W-:Y:S01]  /*0400*/  FFMA R29, R29, R4, R12 ;  /* 0x000000041d1d7223 */ /* 0x010fe2000000000c */
[----:B------:R-:W-:-:S03]  /*0410*/  ISETP.NE.AND P1, PT, R22, RZ, PT ;  /* 0x000000ff1600720c */ /* 0x000fc60003f25270 */
[----:B-----5:R-:W-:Y:S01]  /*0420*/  FFMA R8, R28, R8, R29 ;  /* 0x000000081c087223 */ /* 0x020fe2000000001d */
[----:B------:R-:W-:-:S03]  /*0430*/  IADD3 R4, P2, PT, R2, 0x20, RZ ;  /* 0x0000002002047810 */ /* 0x000fc60007f5e0ff */
[----:B------:R-:W-:Y:S01]  /*0440*/  FFMA R6, R5, R6, R8 ;  /* 0x0000000605067223 */ /* 0x000fe20000000008 */
[----:B------:R-:W-:Y:S02]  /*0450*/  IADD3.X R5, PT, PT, RZ, R3, RZ, P2, !PT ;  /* 0x00000003ff057210 */ /* 0x000fe400017fe4ff */
[----:B------:R-:W-:Y:S01]  /*0460*/  LEA R18, R17, R18, 0x3 ;  /* 0x0000001211127211 */ /* 0x000fe200078e18ff */
[----:B------:R-:W-:-:S04]  /*0470*/  FFMA R7, R7, R10, R6 ;  /* 0x0000000a07077223 */ /* 0x000fc80000000006 */
[----:B--2---:R-:W-:-:S04]  /*0480*/  FFMA R14, R14, R13, R7 ;  /* 0x0000000d0e0e7223 */ /* 0x004fc80000000007 */
[----:B------:R-:W-:Y:S01]  /*0490*/  FFMA R24, R9, R24, R14 ;  /* 0x0000001809187223 */ /* 0x000fe2000000000e */
[----:B------:R-:W-:Y:S06]  /*04a0*/  @P1 BRA `(.L_x_70) ;  /* 0xfffffffc005c1947 */ /* 0x000fec000383ffff */
.L_x_69:
[----:B------:R-:W-:Y:S05]  /*04b0*/  @!P0 BRA `(.L_x_68) ;  /* 0x0000000000fc8947 */ /* 0x000fea0003800000 */
[----:B------:R-:W-:Y:S02]  /*04c0*/  ISETP.GE.U32.AND P1, PT, R27, 0x4, PT ;  /* 0x000000041b00780c */ /* 0x000fe40003f26070 */
[----:B------:R-:W-:-:S04]  /*04d0*/  LOP3.LUT R14, R19, 0x3, RZ, 0xc0, !PT ;  /* 0x00000003130e7812 */ /* 0x000fc800078ec0ff */
[----:B------:R-:W-:-:S07]  /*04e0*/  ISETP.NE.AND P0, PT, R14, RZ, PT ;  /* 0x000000ff0e00720c */ /* 0x000fce0003f05270 */
[----:B------:R-:W-:Y:S06]  /*04f0*/  @!P1 BRA `(.L_x_71) ;  /* 0x00000000006c9947 */ /* 0x000fec0003800000 */
[----:B------:R-:W0:Y:S01]  /*0500*/  LDC.64 R4, c[0x0][0x388] ;  /* 0x0000e200ff047b82 */ /* 0x000e220000000a00 */
[----:B------:R-:W1:Y:S01]  /*0510*/  LDCU.64 UR6, c[0x0][0x380] ;  /* 0x00007000ff0677ac */ /* 0x000e620008000a00 */
[----:B------:R-:W-:Y:S01]  /*0520*/  IMAD R7, R21, R17, R0 ;  /* 0x0000001115077224 */ /* 0x000fe200078e0200 */
[CC--:B------:R-:W-:Y:S02]  /*0530*/  IADD3 R3, PT, PT, R20.reuse, R21.reuse, RZ ;  /* 0x0000001514037210 */ /* 0x0c0fe40007ffe0ff */
[----:B------:R-:W-:-:S03]  /*0540*/  IADD3 R8, P1, PT, R20, R21, RZ ;  /* 0x0000001514087210 */ /* 0x000fc60007f3e0ff */
[----:B------:R-:W2:Y:S01]  /*0550*/  LDC.64 R12, c[0x0][0x380] ;  /* 0x0000e000ff0c7b82 */ /* 0x000ea20000000a00 */
[----:B0-----:R-:W-:-:S04]  /*0560*/  IMAD.WIDE R4, R7, 0x4, R4 ;  /* 0x0000000407047825 */ /* 0x001fc800078e0204 */
[----:B------:R-:W-:Y:S02]  /*0570*/  IMAD.WIDE R6, R17, 0x4, R4 ;  /* 0x0000000411067825 */ /* 0x000fe400078e0204 */
[----:B------:R-:W3:Y:S02]  /*0580*/  LDG.E R4, desc[UR4][R4.64] ;  /* 0x0000000404047981 */ /* 0x000ee4000c1e1900 */
[----:B--2---:R-:W-:Y:S01]  /*0590*/  IMAD.WIDE.U32 R12, R3, 0x4, R12 ;  /* 0x00000004030c7825 */ /* 0x004fe200078e000c */
[----:B------:R-:W-:Y:S02]  /*05a0*/  IADD3.X R3, PT, PT, RZ, RZ, RZ, P1, !PT ;  /* 0x000000ffff037210 */ /* 0x000fe40000ffe4ff */
[----:B-1----:R-:W-:-:S03]  /*05b0*/  LEA R2, P1, R8, UR6, 0x2 ;  /* 0x0000000608027c11 */ /* 0x002fc6000f8210ff */
[----:B------:R-:W3:Y:S01]  /*05c0*/  LDG.E R13, desc[UR4][R12.64] ;  /* 0x000000040c0d7981 */ /* 0x000ee2000c1e1900 */
[----:B------:R-:W-:Y:S01]  /*05d0*/  LEA.HI.X R3, R8, UR7, R3, 0x2, P1 ;  /* 0x0000000708037c11 */ /* 0x000fe200088f1403 */
[C---:B------:R-:W-:Y:S02]  /*05e0*/  IMAD.WIDE R8, R17.reuse, 0x4, R6 ;  /* 0x0000000411087825 */ /* 0x040fe400078e0206 */
[----:B------:R-:W2:Y:S04]  /*05f0*/  LDG.E R6, desc[UR4][R6.64] ;  /* 0x0000000406067981 */ /* 0x000ea8000c1e1900 */
[----:B------:R-:W2:Y:S01]  /*0600*/  LDG.E R15, desc[UR4][R2.64+0x4] ;  /* 0x00000404020f7981 */ /* 0x000ea2000c1e1900 */
[----:B------:R-:W-:-:S03]  /*0610*/  IMAD.WIDE R10, R17, 0x4, R8 ;  /* 0x00000004110a7825 */ /* 0x000fc600078e0208 */
[----:B------:R-:W4:Y:S04]  /*0620*/  LDG.E R22, desc[UR4][R8.64] ;  /* 0x0000000408167981 */ /* 0x000f28000c1e1900 */
[----:B------:R-:W4:Y:S04]  /*0630*/  LDG.E R18, desc[UR4][R2.64+0x8] ;  /* 0x0000080402127981 */ /* 0x000f28000c1e1900 */
[----:B------:R-:W5:Y:S04]  /*0640*/  LDG.E R26, desc[UR4][R2.64+0xc] ;  /* 0x00000c04021a7981 */ /* 0x000f68000c1e1900 */
[----:B------:R-:W5:Y:S01]  /*0650*/  LDG.E R10, desc[UR4][R10.64] ;  /* 0x000000040a0a7981 */ /* 0x000f62000c1e1900 */
[----:B------:R-:W-:Y:S01]  /*0660*/  IADD3 R21, PT, PT, R21, 0x4, RZ ;  /* 0x0000000415157810 */ /* 0x000fe20007ffe0ff */
[----:B---3--:R-:W-:-:S04]  /*0670*/  FFMA R24, R13, R4, R24 ;  /* 0x000000040d187223 */ /* 0x008fc80000000018 */
[----:B--2---:R-:W-:-:S04]  /*0680*/  FFMA R15, R15, R6, R24 ;  /* 0x000000060f0f7223 */ /* 0x004fc80000000018 */
[----:B----4-:R-:W-:-:S04]  /*0690*/  FFMA R15, R18, R22, R15 ;  /* 0x00000016120f7223 */ /* 0x010fc8000000000f */
[----:B-----5:R-:W-:-:S07]  /*06a0*/  FFMA R24, R26, R10, R15 ;  /* 0x0000000a1a187223 */ /* 0x020fce000000000f */
.L_x_71:
[----:B------:R-:W-:Y:S05]  /*06b0*/  @!P0 BRA `(.L_x_68) ;  /* 0x00000000007c8947 */ /* 0x000fea0003800000 */
[----:B------:R-:W-:Y:S01]  /*06c0*/  ISETP.NE.AND P1, PT, R14, 0x1, PT ;  /* 0x000000010e00780c */ /* 0x000fe20003f25270 */
[----:B------:R-:W0:Y:S01]  /*06d0*/  LDC.64 R10, c[0x0][0x380] ;  /* 0x0000e000ff0a7b82 */ /* 0x000e220000000a00 */
[----:B------:R-:W-:-:S04]  /*06e0*/  LOP3.LUT R19, R19, 0x1, RZ, 0xc0, !PT ;  /* 0x0000000113137812 */ /* 0x000fc800078ec0ff */
[----:B------:R-:W-:-:S03]  /*06f0*/  ISETP.NE.U32.AND P0, PT, R19, 0x1, PT ;  /* 0x000000011300780c */ /* 0x000fc60003f05070 */
[----:B------:R-:W1:Y:S04]  /*0700*/  LDC.64 R8, c[0x0][0x388] ;  /* 0x0000e200ff087b82 */ /* 0x000e680000000a00 */
[CC--:B------:R-:W-:Y:S02]  /*0710*/  @P1 IADD3 R13, PT, PT, R20.reuse, R21.reuse, RZ ;  /* 0x00000015140d1210 */ /* 0x0c0fe40007ffe0ff */
[----:B------:R-:W-:Y:S02]  /*0720*/  @P1 IADD3 R12, P2, PT, R20, R21, RZ ;  /* 0x00000015140c1210 */ /* 0x000fe40007f5e0ff */
[----:B------:R-:W2:Y:S02]  /*0730*/  @P1 LDC.64 R2, c[0x0][0x380] ;  /* 0x0000e000ff021b82 */ /* 0x000ea40000000a00 */
[----:B------:R-:W-:-:S06]  /*0740*/  @P1 IADD3.X R14, PT, PT, RZ, RZ, RZ, P2, !PT ;  /* 0x000000ffff0e1210 */ /* 0x000fcc00017fe4ff */
[----:B------:R-:W3:Y:S01]  /*0750*/  LDC.64 R4, c[0x0][0x380] ;  /* 0x0000e000ff047b82 */ /* 0x000ee20000000a00 */
[----:B0-----:R-:W-:-:S04]  /*0760*/  @P1 IMAD.WIDE.U32 R10, R13, 0x4, R10 ;  /* 0x000000040d0a1825 */ /* 0x001fc800078e000a */
[C---:B------:R-:W-:Y:S01]  /*0770*/  @P1 IMAD R13, R21.reuse, R17, R0 ;  /* 0x00000011150d1224 */ /* 0x040fe200078e0200 */
[----:B------:R-:W-:Y:S01]  /*0780*/  @P1 IADD3 R21, PT, PT, R21, 0x2, RZ ;  /* 0x0000000215151810 */ /* 0x000fe20007ffe0ff */
[----:B------:R-:W4:Y:S01]  /*0790*/  @P1 LDG.E R11, desc[UR4][R10.64] ;  /* 0x000000040a0b1981 */ /* 0x000f22000c1e1900 */
[----:B------:R-:W0:Y:S01]  /*07a0*/  LDC.64 R6, c[0x0][0x388] ;  /* 0x0000e200ff067b82 */ /* 0x000e220000000a00 */
[----:B-1----:R-:W-:Y:S01]  /*07b0*/  @P1 IMAD.WIDE R8, R13, 0x4, R8 ;  /* 0x000000040d081825 */ /* 0x002fe200078e0208 */
[----:B------:R-:W-:Y:S02]  /*07c0*/  @!P0 IADD3 R15, PT, PT, R20, R21, RZ ;  /* 0x00000015140f8210 */ /* 0x000fe40007ffe0ff */
[----:B--2---:R-:W-:Y:S01]  /*07d0*/  @P1 LEA R2, P2, R12, R2, 0x2 ;  /* 0x000000020c021211 */ /* 0x004fe200078410ff */
[----:B------:R-:W-:-:S03]  /*07e0*/  @!P0 IMAD R21, R21, R17, R0 ;  /* 0x0000001115158224 */ /* 0x000fc600078e0200 */
[----:B------:R-:W-:Y:S01]  /*07f0*/  @P1 LEA.HI.X R3, R12, R3, R14, 0x2, P2 ;  /* 0x000000030c031211 */ /* 0x000fe200010f140e */
[----:B------:R-:W-:Y:S01]  /*0800*/  @P1 IMAD.WIDE R12, R17, 0x4, R8 ;  /* 0x00000004110c1825 */ /* 0x000fe200078e0208 */
[----:B------:R-:W4:Y:S03]  /*0810*/  @P1 LDG.E R14, desc[UR4][R8.64] ;  /* 0x00000004080e1981 */ /* 0x000f26000c1e1900 */
[----:B---3--:R-:W-:Y:S01]  /*0820*/  @!P0 IMAD.WIDE.U32 R4, R15, 0x4, R4 ;  /* 0x000000040f048825 */ /* 0x008fe200078e0004 */
[----:B------:R-:W2:Y:S04]  /*0830*/  @P1 LDG.E R2, desc[UR4][R2.64+0x4] ;  /* 0x0000040402021981 */ /* 0x000ea8000c1e1900 */
[----:B------:R-:W2:Y:S01]  /*0840*/  @P1 LDG.E R12, desc[UR4][R12.64] ;  /* 0x000000040c0c1981 */ /* 0x000ea2000c1e1900 */
[----:B0-----:R-:W-:-:S03]  /*0850*/  @!P0 IMAD.WIDE R6, R21, 0x4, R6 ;  /* 0x0000000415068825 */ /* 0x001fc600078e0206 */
[----:B------:R-:W3:Y:S04]  /*0860*/  @!P0 LDG.E R5, desc[UR4][R4.64] ;  /* 0x0000000404058981 */ /* 0x000ee8000c1e1900 */
[----:B------:R-:W3:Y:S01]  /*0870*/  @!P0 LDG.E R6, desc[UR4][R6.64] ;  /* 0x0000000406068981 */ /* 0x000ee2000c1e1900 */
[----:B----4-:R-:W-:-:S04]  /*0880*/  @P1 FFMA R11, R11, R14, R24 ;  /* 0x0000000e0b0b1223 */ /* 0x010fc80000000018 */
[----:B--2---:R-:W-:-:S04]  /*0890*/  @P1 FFMA R24, R2, R12, R11 ;  /* 0x0000000c02181223 */ /* 0x004fc8000000000b */
[----:B---3--:R-:W-:-:S07]  /*08a0*/  @!P0 FFMA R24, R5, R6, R24 ;  /* 0x0000000605188223 */ /* 0x008fce0000000018 */
.L_x_68:
[----:B------:R-:W0:Y:S01]  /*08b0*/  LDC.64 R2, c[0x0][0x390] ;  /* 0x0000e400ff027b82 */ /* 0x000e220000000a00 */
[----:B------:R-:W-:-:S04]  /*08c0*/  IMAD R17, R16, R17, R0 ;  /* 0x0000001110117224 */ /* 0x000fc800078e0200 */
[----:B0-----:R-:W-:-:S05]  /*08d0*/  IMAD.WIDE R2, R17, 0x4, R2 ;  /* 0x0000000411027825 */ /* 0x001fca00078e0202 */
[----:B------:R-:W-:Y:S01]  /*08e0*/  STG.E desc[UR4][R2.64], R24 ;  /* 0x0000001802007986 */ /* 0x000fe2000c101904 */
[----:B------:R-:W-:Y:S05]  /*08f0*/  EXIT ;  /* 0x000000000000794d */ /* 0x000fea0003800000 */
.L_x_72:
        /* <DEDUP_REMOVED lines=16> */
.L_x_77:


//--------------------- .text._Z9matrixAddPKfS0_Pfii --------------------------
	.section	.text._Z9matrixAddPKfS0_Pfii,"ax",@progbits
	.align	128
        .global         _Z9matrixAddPKfS0_Pfii
        .type           _Z9matrixAddPKfS0_Pfii,@function
        .size           _Z9matrixAddPKfS0_Pfii,(.L_x_78 - _Z9matrixAddPKfS0_Pfii)
        .other          _Z9matrixAddPKfS0_Pfii,@"STO_CUDA_ENTRY STV_DEFAULT"
_Z9matrixAddPKfS0_Pfii:
.text._Z9matrixAddPKfS0_Pfii:
        /* <DEDUP_REMOVED lines=15> */
[----:B------:R-:W-:-:S06]  /*00f0*/  IMAD R9, R0, UR7, R7 ;  /* 0x0000000700097c24 */ /* 0x000fcc000f8e0207 */
[----:B------:R-:W2:Y:S08]  /*0100*/  LDC.64 R4, c[0x0][0x388] ;  /* 0x0000e200ff047b82 */ /* 0x000eb00000000a00 */
[----:B------:R-:W3:Y:S01]  /*0110*/  LDC.64 R6, c[0x0][0x390] ;  /* 0x0000e400ff067b82 */ /* 0x000ee20000000a00 */
[----:B0-----:R-:W-:-:S06]  /*0120*/  IMAD.WIDE R2, R9, 0x4, R2 ;  /* 0x0000000409027825 */ /* 0x001fcc00078e0202 */
[----:B-1----:R-:W4:Y:S01]  /*0130*/  LDG.E R2, desc[UR4][R2.64] ;  /* 0x0000000402027981 */ /* 0x002f22000c1e1900 */
[----:B--2---:R-:W-:-:S06]  /*0140*/  IMAD.WIDE R4, R9, 0x4, R4 ;  /* 0x0000000409047825 */ /* 0x004fcc00078e0204 */
[----:B------:R-:W4:Y:S01]  /*0150*/  LDG.E R5, desc[UR4][R4.64] ;  /* 0x0000000404057981 */ /* 0x000f22000c1e1900 */
[----:B---3--:R-:W-:-:S04]  /*0160*/  IMAD.WIDE R6, R9, 0x4, R6 ;  /* 0x0000000409067825 */ /* 0x008fc800078e0206 */
[----:B----4-:R-:W-:-:S05]  /*0170*/  FADD R9, R2, R5 ;  /* 0x0000000502097221 */ /* 0x010fca0000000000 */
[----:B------:R-:W-:Y:S01]  /*0180*/  STG.E desc[UR4][R6.64], R9 ;  /* 0x0000000906007986 */ /* 0x000fe2000c101904 */
[----:B------:R-:W-:Y:S05]  /*0190*/  EXIT ;  /* 0x000000000000794d */ /* 0x000fea0003800000 */
.L_x_73:
        /* <DEDUP_REMOVED lines=14> */
.L_x_78:


//--------------------- .nv.shared.reserved.0     --------------------------
	.section	.nv.shared.reserved.0,"aw",@nobits
	.weak		__nv_reservedSMEM_offset_0_alias
	.size		__nv_reservedSMEM_offset_0_alias, 0, 64
	.other		__nv_reservedSMEM_offset_0_alias,@"STO_CUDA_RESERVED_SHARED STV_DEFAULT"
__nv_reservedSMEM_offset_0_alias:
	.zero		0
	.zero		64


//--------------------- .nv.constant0._Z13matrixInversePKfPfi --------------------------
	.section	.nv.constant0._Z13matrixInversePKfPfi,"a",@progbits
	.sectionflags	@""
	.align	4
.nv.constant0._Z13matrixInversePKfPfi:
	.zero		916


//--------------------- .nv.constant0._Z15matrixTransposePKfPfii --------------------------
	.section	.nv.constant0._Z15matrixTransposePKfPfii,"a",@progbits
	.sectionflags	@""
	.align	4
.nv.constant0._Z15matrixTransposePKfPfii:
	.zero		920


//--------------------- .nv.constant0._Z9matrixMulPKfS0_Pfiii --------------------------
	.section	.nv.constant0._Z9matrixMulPKfS0_Pfiii,"a",@progbits
	.sectionflags	@""
	.align	4
.nv.constant0._Z9matrixMulPKfS0_Pfiii:
	.zero		932


//--------------------- .nv.constant0._Z9matrixAddPKfS0_Pfii --------------------------
	.section	.nv.constant0._Z9matrixAddPKfS0_Pfii,"a",@progbits
	.sectionflags	@""
	.align	4
.nv.constant0._Z9matrixAddPKfS0_Pfii:
	.zero		928


//--------------------- SYMBOLS --------------------------

	.type		.nv.reservedSmem.offset0,@object
	.size		.nv.reservedSmem.offset0,0x4
